	.target	sm_90a

	.elftype	@"ET_EXEC"


//--------------------- .note.nv.tkinfo           --------------------------
	.section	.note.nv.tkinfo,"",@"SHT_NOTE"
	.sectionflags	@"SHF_NOTE_NV_TKINFO"
	.tkinfo
        /*0018*/ 	.word	0x00000002
        /*0030*/ 	.string	""
        /*0030*/ 	.string	"ptxas"
        /*0030*/ 	.string	"Cuda compilation tools, release 13.0, V13.0.88"
        /*0030*/ 	.string	"Build cuda_13.0.r13.0/compiler.36424714_0"
        /*0030*/ 	.string	"-arch sm_90a -m 64 "



//--------------------- .note.nv.cuinfo           --------------------------
	.section	.note.nv.cuinfo,"",@"SHT_NOTE"
	.sectionflags	@"SHF_NOTE_NV_CUINFO"
        /*0018*/ 	.short	0x0002
        /*001a*/ 	.short	0x005a
        /*001c*/ 	.short	0x0082
	.zero		2


//--------------------- .nv.info                  --------------------------
	.section	.nv.info,"",@"SHT_CUDA_INFO"
	.align	4


	//----- nvinfo : EIATTR_REGCOUNT
	.align		4
        /*0000*/ 	.byte	0x04, 0x2f
        /*0002*/ 	.short	(.L_15 - .L_14)
	.align		4
.L_14:
        /*0004*/ 	.word	index@(_ZN7cutlass13device_kernelINS_4gemm6kernel13GemmUniversalIN4cute5tupleIJiiiiEEENS1_10collective13CollectiveMmaINS1_34MainloopSm90TmaGmmaWarpSpecializedILi14ENS5_IJNS4_1CILi1EEESB_SB_EEENS1_32KernelTmaWarpSpecializedPingpongEEENS5_IJNSA_ILi64EEESF_NSA_ILi32EEEEEENS_10tfloat32_tENS5_IJlSB_lEEESI_SJ_NS4_8TiledMMAINS4_8MMA_AtomIJNS4_4SM904GMMA29MMA_64x64x8_F32TF32TF32_SS_TNILNSN_7ScaleInE1ELSP_1EEEEEENS4_6LayoutISC_NS5_IJNSA_ILi0EEEST_ST_EEEEENS5_IJNS4_10UnderscoreESW_SW_EEEEENS4_13SM90_TMA_LOADENS4_14ComposedLayoutINS4_7SwizzleILi3ELi4ELi3EEENS4_18smem_ptr_flag_bitsILi32EEENSS_INS5_IJNSA_ILi8EEESG_EEENS5_IJSG_SB_EEEEEEEvNS4_8identityESZ_S19_vS1A_EENS_8epilogue10collective6detail29Sm90TmaWarpSpecializedAdapterINS1D_15DefaultEpilogueISI_SJ_SJ_NS1C_6thread17LinearCombinationISI_Li1EffLNS1H_9ScaleType4KindE0ELNS_15FloatRoundStyleE2ESI_EENS1_15EpilogueDefaultEEEEEvvEEEEvNT_6ParamsE)
        /*0008*/ 	.word	0x000000a8


	//----- nvinfo : EIATTR_FRAME_SIZE
	.align		4
.L_15:
        /*000c*/ 	.byte	0x04, 0x11
        /*000e*/ 	.short	(.L_17 - .L_16)
	.align		4
.L_16:
        /*0010*/ 	.word	index@(_ZN7cutlass13device_kernelINS_4gemm6kernel13GemmUniversalIN4cute5tupleIJiiiiEEENS1_10collective13CollectiveMmaINS1_34MainloopSm90TmaGmmaWarpSpecializedILi14ENS5_IJNS4_1CILi1EEESB_SB_EEENS1_32KernelTmaWarpSpecializedPingpongEEENS5_IJNSA_ILi64EEESF_NSA_ILi32EEEEEENS_10tfloat32_tENS5_IJlSB_lEEESI_SJ_NS4_8TiledMMAINS4_8MMA_AtomIJNS4_4SM904GMMA29MMA_64x64x8_F32TF32TF32_SS_TNILNSN_7ScaleInE1ELSP_1EEEEEENS4_6LayoutISC_NS5_IJNSA_ILi0EEEST_ST_EEEEENS5_IJNS4_10UnderscoreESW_SW_EEEEENS4_13SM90_TMA_LOADENS4_14ComposedLayoutINS4_7SwizzleILi3ELi4ELi3EEENS4_18smem_ptr_flag_bitsILi32EEENSS_INS5_IJNSA_ILi8EEESG_EEENS5_IJSG_SB_EEEEEEEvNS4_8identityESZ_S19_vS1A_EENS_8epilogue10collective6detail29Sm90TmaWarpSpecializedAdapterINS1D_15DefaultEpilogueISI_SJ_SJ_NS1C_6thread17LinearCombinationISI_Li1EffLNS1H_9ScaleType4KindE0ELNS_15FloatRoundStyleE2ESI_EENS1_15EpilogueDefaultEEEEEvvEEEEvNT_6ParamsE)
        /*0014*/ 	.word	0x00000008


	//----- nvinfo : EIATTR_MIN_STACK_SIZE
	.align		4
.L_17:
        /*0018*/ 	.byte	0x04, 0x12
        /*001a*/ 	.short	(.L_19 - .L_18)
	.align		4
.L_18:
        /*001c*/ 	.word	index@(_ZN7cutlass13device_kernelINS_4gemm6kernel13GemmUniversalIN4cute5tupleIJiiiiEEENS1_10collective13CollectiveMmaINS1_34MainloopSm90TmaGmmaWarpSpecializedILi14ENS5_IJNS4_1CILi1EEESB_SB_EEENS1_32KernelTmaWarpSpecializedPingpongEEENS5_IJNSA_ILi64EEESF_NSA_ILi32EEEEEENS_10tfloat32_tENS5_IJlSB_lEEESI_SJ_NS4_8TiledMMAINS4_8MMA_AtomIJNS4_4SM904GMMA29MMA_64x64x8_F32TF32TF32_SS_TNILNSN_7ScaleInE1ELSP_1EEEEEENS4_6LayoutISC_NS5_IJNSA_ILi0EEEST_ST_EEEEENS5_IJNS4_10UnderscoreESW_SW_EEEEENS4_13SM90_TMA_LOADENS4_14ComposedLayoutINS4_7SwizzleILi3ELi4ELi3EEENS4_18smem_ptr_flag_bitsILi32EEENSS_INS5_IJNSA_ILi8EEESG_EEENS5_IJSG_SB_EEEEEEEvNS4_8identityESZ_S19_vS1A_EENS_8epilogue10collective6detail29Sm90TmaWarpSpecializedAdapterINS1D_15DefaultEpilogueISI_SJ_SJ_NS1C_6thread17LinearCombinationISI_Li1EffLNS1H_9ScaleType4KindE0ELNS_15FloatRoundStyleE2ESI_EENS1_15EpilogueDefaultEEEEEvvEEEEvNT_6ParamsE)
        /*0020*/ 	.word	0x00000008
.L_19:


//--------------------- .nv.compat                --------------------------
	.section	.nv.compat,"",@"SHT_CUDA_COMPAT_INFO"
	.align	4
        /*0000*/ 	.byte	0x02, 0x09, 0x01, 0x00, 0x02, 0x02, 0x04, 0x00, 0x02, 0x05, 0x05, 0x00, 0x03, 0x07, 0x01, 0x01
        /*0010*/ 	.byte	0x02, 0x03, 0x01, 0x00, 0x02, 0x06, 0x01, 0x00, 0x04, 0x0b, 0x08, 0x00, 0x00, 0x00, 0x00, 0x00
        /*0020*/ 	.byte	0x00, 0x00, 0x00, 0x00


//--------------------- .nv.info._ZN7cutlass13device_kernelINS_4gemm6kernel13GemmUniversalIN4cute5tupleIJiiiiEEENS1_10collective13CollectiveMmaINS1_34MainloopSm90TmaGmmaWarpSpecializedILi14ENS5_IJNS4_1CILi1EEESB_SB_EEENS1_32KernelTmaWarpSpecializedPingpongEEENS5_IJNSA_ILi64EEESF_NSA_ILi32EEEEEENS_10tfloat32_tENS5_IJlSB_lEEESI_SJ_NS4_8TiledMMAINS4_8MMA_AtomIJNS4_4SM904GMMA29MMA_64x64x8_F32TF32TF32_SS_TNILNSN_7ScaleInE1ELSP_1EEEEEENS4_6LayoutISC_NS5_IJNSA_ILi0EEEST_ST_EEEEENS5_IJNS4_10UnderscoreESW_SW_EEEEENS4_13SM90_TMA_LOADENS4_14ComposedLayoutINS4_7SwizzleILi3ELi4ELi3EEENS4_18smem_ptr_flag_bitsILi32EEENSS_INS5_IJNSA_ILi8EEESG_EEENS5_IJSG_SB_EEEEEEEvNS4_8identityESZ_S19_vS1A_EENS_8epilogue10collective6detail29Sm90TmaWarpSpecializedAdapterINS1D_15DefaultEpilogueISI_SJ_SJ_NS1C_6thread17LinearCombinationISI_Li1EffLNS1H_9ScaleType4KindE0ELNS_15FloatRoundStyleE2ESI_EENS1_15EpilogueDefaultEEEEEvvEEEEvNT_6ParamsE --------------------------
	.section	.nv.info._ZN7cutlass13device_kernelINS_4gemm6kernel13GemmUniversalIN4cute5tupleIJiiiiEEENS1_10collective13CollectiveMmaINS1_34MainloopSm90TmaGmmaWarpSpecializedILi14ENS5_IJNS4_1CILi1EEESB_SB_EEENS1_32KernelTmaWarpSpecializedPingpongEEENS5_IJNSA_ILi64EEESF_NSA_ILi32EEEEEENS_10tfloat32_tENS5_IJlSB_lEEESI_SJ_NS4_8TiledMMAINS4_8MMA_AtomIJNS4_4SM904GMMA29MMA_64x64x8_F32TF32TF32_SS_TNILNSN_7ScaleInE1ELSP_1EEEEEENS4_6LayoutISC_NS5_IJNSA_ILi0EEEST_ST_EEEEENS5_IJNS4_10UnderscoreESW_SW_EEEEENS4_13SM90_TMA_LOADENS4_14ComposedLayoutINS4_7SwizzleILi3ELi4ELi3EEENS4_18smem_ptr_flag_bitsILi32EEENSS_INS5_IJNSA_ILi8EEESG_EEENS5_IJSG_SB_EEEEEEEvNS4_8identityESZ_S19_vS1A_EENS_8epilogue10collective6detail29Sm90TmaWarpSpecializedAdapterINS1D_15DefaultEpilogueISI_SJ_SJ_NS1C_6thread17LinearCombinationISI_Li1EffLNS1H_9ScaleType4KindE0ELNS_15FloatRoundStyleE2ESI_EENS1_15EpilogueDefaultEEEEEvvEEEEvNT_6ParamsE,"",@"SHT_CUDA_INFO"
	.sectionflags	@""
	.align	4


	//----- nvinfo : EIATTR_CUDA_API_VERSION
	.align		4
        /*0000*/ 	.byte	0x04, 0x37
        /*0002*/ 	.short	(.L_21 - .L_20)
.L_20:
        /*0004*/ 	.word	0x00000082


	//----- nvinfo : EIATTR_KPARAM_INFO
	.align		4
.L_21:
        /*0008*/ 	.byte	0x04, 0x17
        /*000a*/ 	.short	(.L_23 - .L_22)
.L_22:
        /*000c*/ 	.word	0x00000000
        /*0010*/ 	.short	0x0000
        /*0012*/ 	.short	0x0070
        /*0014*/ 	.byte	0x00, 0xf0, 0x01, 0x10


	//----- nvinfo : EIATTR_SPARSE_MMA_MASK
	.align		4
.L_23:
        /*0018*/ 	.byte	0x03, 0x50
        /*001a*/ 	.short	0x0000


	//----- nvinfo : EIATTR_MAXREG_COUNT
	.align		4
        /*001c*/ 	.byte	0x03, 0x1b
        /*001e*/ 	.short	0x00a8


	//----- nvinfo : EIATTR_NUM_BARRIERS
	.align		4
        /*0020*/ 	.byte	0x02, 0x4c
        /*0022*/ 	.byte	0x01
	.zero		1


	//----- nvinfo : EIATTR_EXTERNS
	.align		4
        /*0024*/ 	.byte	0x04, 0x0f
        /*0026*/ 	.short	(.L_25 - .L_24)


	//   ....[0]....
	.align		4
.L_24:
        /*0028*/ 	.word	index@(__assertfail)


	//----- nvinfo : EIATTR_ANNOTATIONS
	.align		4
.L_25:
        /*002c*/ 	.byte	0x04, 0x55
        /*002e*/ 	.short	(.L_27 - .L_26)


	//   ....[0]....
.L_26:
        /*0030*/ 	.word	0x00000001
        /*0034*/ 	.byte	0x40, 0x0c, 0x00, 0x00, 0x01, 0x00, 0x00, 0x00, 0x70, 0x44, 0x00, 0x00, 0x01, 0x00, 0x00, 0x00
        /*0044*/ 	.byte	0x60, 0x50, 0x00, 0x00


	//----- nvinfo : EIATTR_MERCURY_ISA_VERSION
	.align		4
.L_27:
        /*0048*/ 	.byte	0x03, 0x5f
        /*004a*/ 	.short	0x0101


	//----- nvinfo : EIATTR_INT_WARP_WIDE_INSTR_OFFSETS
	.align		4
        /*004c*/ 	.byte	0x04, 0x31
        /*004e*/ 	.short	(.L_29 - .L_28)


	//   ....[0]....
.L_28:
        /*0050*/ 	.word	0x00000550


	//   ....[1]....
        /*0054*/ 	.word	0x00000570


	//   ....[2]....
        /*0058*/ 	.word	0x000005f0


	//   ....[3]....
        /*005c*/ 	.word	0x00000600


	//   ....[4]....
        /*0060*/ 	.word	0x00000610


	//   ....[5]....
        /*0064*/ 	.word	0x00000630


	//   ....[6]....
        /*0068*/ 	.word	0x000006c0


	//   ....[7]....
        /*006c*/ 	.word	0x000006e0


	//----- nvinfo : EIATTR_COOP_GROUP_MASK_REGIDS
	.align		4
.L_29:
        /*0070*/ 	.byte	0x04, 0x29
        /*0072*/ 	.short	(.L_31 - .L_30)


	//   ....[0]....
.L_30:
        /*0074*/ 	.word	0xffffffff


	//   ....[1]....
        /*0078*/ 	.word	0xffffffff


	//   ....[2]....
        /*007c*/ 	.word	0xffffffff


	//   ....[3]....
        /*0080*/ 	.word	0xffffffff


	//   ....[4]....
        /*0084*/ 	.word	0xffffffff


	//   ....[5]....
        /*0088*/ 	.word	0xffffffff


	//----- nvinfo : EIATTR_COOP_GROUP_INSTR_OFFSETS
	.align		4
.L_31:
        /*008c*/ 	.byte	0x04, 0x28
        /*008e*/ 	.short	(.L_33 - .L_32)


	//   ....[0]....
.L_32:
        /*0090*/ 	.word	0x00000070


	//   ....[1]....
        /*0094*/ 	.word	0x00000080


	//   ....[2]....
        /*0098*/ 	.word	0x00000140


	//   ....[3]....
        /*009c*/ 	.word	0x00000440


	//   ....[4]....
        /*00a0*/ 	.word	0x00000480


	//   ....[5]....
        /*00a4*/ 	.word	0x000004d0


	//----- nvinfo : EIATTR_REG_RECONFIG
	.align		4
.L_33:
        /*00a8*/ 	.byte	0x01, 0x54
	.zero		2


	//----- nvinfo : EIATTR_SYSCALL_OFFSETS
	.align		4
        /*00ac*/ 	.byte	0x04, 0x46
        /*00ae*/ 	.short	(.L_35 - .L_34)


	//   ....[0]....
.L_34:
        /*00b0*/ 	.word	0x00001780


	//----- nvinfo : EIATTR_MBARRIER_INSTR_OFFSETS
	.align		4
.L_35:
        /*00b4*/ 	.byte	0x04, 0x39
        /*00b6*/ 	.short	(.L_37 - .L_36)


	//   ....[0]....
.L_36:
        /*00b8*/ 	.word	0x00000260
        /*00bc*/ 	.word	0x000000ff
        /*00c0*/ 	.word	0x00000000
        /*00c4*/ 	.short	0x0100
        /*00c6*/ 	.byte	0x08
	.zero		1


	//   ....[1]....
        /*00c8*/ 	.word	0x00000270
        /*00cc*/ 	.word	0x000000ff
        /*00d0*/ 	.word	0x00000070
        /*00d4*/ 	.short	0x0100
        /*00d6*/ 	.byte	0x08
	.zero		1


	//   ....[2]....
        /*00d8*/ 	.word	0x00000280
        /*00dc*/ 	.word	0x000000ff
        /*00e0*/ 	.word	0x00000008
        /*00e4*/ 	.short	0x0100
        /*00e6*/ 	.byte	0x08
	.zero		1


	//   ....[3]....
        /*00e8*/ 	.word	0x00000290
        /*00ec*/ 	.word	0x000000ff
        /*00f0*/ 	.word	0x00000078
        /*00f4*/ 	.short	0x0100
        /*00f6*/ 	.byte	0x08
	.zero		1


	//   ....[4]....
        /*00f8*/ 	.word	0x000002a0
        /*00fc*/ 	.word	0x000000ff
        /*0100*/ 	.word	0x00000010
        /*0104*/ 	.short	0x0100
        /*0106*/ 	.byte	0x08
	.zero		1


	//   ....[5]....
        /*0108*/ 	.word	0x000002b0
        /*010c*/ 	.word	0x000000ff
        /*0110*/ 	.word	0x00000080
        /*0114*/ 	.short	0x0100
        /*0116*/ 	.byte	0x08
	.zero		1


	//   ....[6]....
        /*0118*/ 	.word	0x000002c0
        /*011c*/ 	.word	0x000000ff
        /*0120*/ 	.word	0x00000018
        /*0124*/ 	.short	0x0100
        /*0126*/ 	.byte	0x08
	.zero		1


	//   ....[7]....
        /*0128*/ 	.word	0x000002d0
        /*012c*/ 	.word	0x000000ff
        /*0130*/ 	.word	0x00000088
        /*0134*/ 	.short	0x0100
        /*0136*/ 	.byte	0x08
	.zero		1


	//   ....[8]....
        /*0138*/ 	.word	0x000002e0
        /*013c*/ 	.word	0x000000ff
        /*0140*/ 	.word	0x00000020
        /*0144*/ 	.short	0x0100
        /*0146*/ 	.byte	0x08
	.zero		1


	//   ....[9]....
        /*0148*/ 	.word	0x000002f0
        /*014c*/ 	.word	0x000000ff
        /*0150*/ 	.word	0x00000090
        /*0154*/ 	.short	0x0100
        /*0156*/ 	.byte	0x08
	.zero		1


	//   ....[10]....
        /*0158*/ 	.word	0x00000300
        /*015c*/ 	.word	0x000000ff
        /*0160*/ 	.word	0x00000028
        /*0164*/ 	.short	0x0100
        /*0166*/ 	.byte	0x08
	.zero		1


	//   ....[11]....
        /*0168*/ 	.word	0x00000310
        /*016c*/ 	.word	0x000000ff
        /*0170*/ 	.word	0x00000098
        /*0174*/ 	.short	0x0100
        /*0176*/ 	.byte	0x08
	.zero		1


	//   ....[12]....
        /*0178*/ 	.word	0x00000320
        /*017c*/ 	.word	0x000000ff
        /*0180*/ 	.word	0x00000030
        /*0184*/ 	.short	0x0100
        /*0186*/ 	.byte	0x08
	.zero		1


	//   ....[13]....
        /*0188*/ 	.word	0x00000330
        /*018c*/ 	.word	0x000000ff
        /*0190*/ 	.word	0x000000a0
        /*0194*/ 	.short	0x0100
        /*0196*/ 	.byte	0x08
	.zero		1


	//   ....[14]....
        /*0198*/ 	.word	0x00000340
        /*019c*/ 	.word	0x000000ff
        /*01a0*/ 	.word	0x00000038
        /*01a4*/ 	.short	0x0100
        /*01a6*/ 	.byte	0x08
	.zero		1


	//   ....[15]....
        /*01a8*/ 	.word	0x00000350
        /*01ac*/ 	.word	0x000000ff
        /*01b0*/ 	.word	0x000000a8
        /*01b4*/ 	.short	0x0100
        /*01b6*/ 	.byte	0x08
	.zero		1


	//   ....[16]....
        /*01b8*/ 	.word	0x00000360
        /*01bc*/ 	.word	0x000000ff
        /*01c0*/ 	.word	0x00000040
        /*01c4*/ 	.short	0x0100
        /*01c6*/ 	.byte	0x08
	.zero		1


	//   ....[17]....
        /*01c8*/ 	.word	0x00000370
        /*01cc*/ 	.word	0x000000ff
        /*01d0*/ 	.word	0x000000b0
        /*01d4*/ 	.short	0x0100
        /*01d6*/ 	.byte	0x08
	.zero		1


	//   ....[18]....
        /*01d8*/ 	.word	0x00000380
        /*01dc*/ 	.word	0x000000ff
        /*01e0*/ 	.word	0x00000048
        /*01e4*/ 	.short	0x0100
        /*01e6*/ 	.byte	0x08
	.zero		1


	//   ....[19]....
        /*01e8*/ 	.word	0x00000390
        /*01ec*/ 	.word	0x000000ff
        /*01f0*/ 	.word	0x000000b8
        /*01f4*/ 	.short	0x0100
        /*01f6*/ 	.byte	0x08
	.zero		1


	//   ....[20]....
        /*01f8*/ 	.word	0x000003a0
        /*01fc*/ 	.word	0x000000ff
        /*0200*/ 	.word	0x00000050
        /*0204*/ 	.short	0x0100
        /*0206*/ 	.byte	0x08
	.zero		1


	//   ....[21]....
        /*0208*/ 	.word	0x000003b0
        /*020c*/ 	.word	0x000000ff
        /*0210*/ 	.word	0x000000c0
        /*0214*/ 	.short	0x0100
        /*0216*/ 	.byte	0x08
	.zero		1


	//   ....[22]....
        /*0218*/ 	.word	0x000003c0
        /*021c*/ 	.word	0x000000ff
        /*0220*/ 	.word	0x00000058
        /*0224*/ 	.short	0x0100
        /*0226*/ 	.byte	0x08
	.zero		1


	//   ....[23]....
        /*0228*/ 	.word	0x000003d0
        /*022c*/ 	.word	0x000000ff
        /*0230*/ 	.word	0x000000c8
        /*0234*/ 	.short	0x0100
        /*0236*/ 	.byte	0x08
	.zero		1


	//   ....[24]....
        /*0238*/ 	.word	0x000003e0
        /*023c*/ 	.word	0x000000ff
        /*0240*/ 	.word	0x00000060
        /*0244*/ 	.short	0x0100
        /*0246*/ 	.byte	0x08
	.zero		1


	//   ....[25]....
        /*0248*/ 	.word	0x000003f0
        /*024c*/ 	.word	0x000000ff
        /*0250*/ 	.word	0x000000d0
        /*0254*/ 	.short	0x0100
        /*0256*/ 	.byte	0x08
	.zero		1


	//   ....[26]....
        /*0258*/ 	.word	0x00000400
        /*025c*/ 	.word	0x000000ff
        /*0260*/ 	.word	0x00000068
        /*0264*/ 	.short	0x0100
        /*0266*/ 	.byte	0x08
	.zero		1


	//   ....[27]....
        /*0268*/ 	.word	0x00000410
        /*026c*/ 	.word	0x000000ff
        /*0270*/ 	.word	0x000000d8
        /*0274*/ 	.short	0x0100
        /*0276*/ 	.byte	0x08
	.zero		1


	//   ....[28]....
        /*0278*/ 	.word	0x00000720
        /*027c*/ 	.word	0x000000ff
        /*0280*/ 	.word	0x00000110
        /*0284*/ 	.short	0x0100
        /*0286*/ 	.byte	0x08
	.zero		1


	//   ....[29]....
        /*0288*/ 	.word	0x00000790
        /*028c*/ 	.word	0x000000ff
        /*0290*/ 	.word	0x00000118
        /*0294*/ 	.short	0x0100
        /*0296*/ 	.byte	0x08
	.zero		1


	//   ....[30]....
        /*0298*/ 	.word	0x000007b0
        /*029c*/ 	.word	0x000000ff
        /*02a0*/ 	.word	0x000000f0
        /*02a4*/ 	.short	0x0100
        /*02a6*/ 	.byte	0x09
	.zero		1


	//   ....[31]....
        /*02a8*/ 	.word	0x000007c0
        /*02ac*/ 	.word	0x000000ff
        /*02b0*/ 	.word	0x000000f8
        /*02b4*/ 	.short	0x0100
        /*02b6*/ 	.byte	0x09
	.zero		1


	//   ....[32]....
        /*02b8*/ 	.word	0x000007d0
        /*02bc*/ 	.word	0x000000ff
        /*02c0*/ 	.word	0x00000100
        /*02c4*/ 	.short	0x0100
        /*02c6*/ 	.byte	0x09
	.zero		1


	//   ....[33]....
        /*02c8*/ 	.word	0x000007e0
        /*02cc*/ 	.word	0x000000ff
        /*02d0*/ 	.word	0x00000108
        /*02d4*/ 	.short	0x0100
        /*02d6*/ 	.byte	0x09
	.zero		1


	//   ....[34]....
        /*02d8*/ 	.word	0x00001660
        /*02dc*/ 	.word	0x0000003d
        /*02e0*/ 	.word	0x00000000
        /*02e4*/ 	.short	0x010a
        /*02e6*/ 	.byte	0x2a
	.zero		1


	//   ....[35]....
        /*02e8*/ 	.word	0x00001800
        /*02ec*/ 	.word	0x00000003
        /*02f0*/ 	.word	0x00000000
        /*02f4*/ 	.short	0x010a
        /*02f6*/ 	.byte	0x3f
	.zero		1


	//   ....[36]....
        /*02f8*/ 	.word	0x00001840
        /*02fc*/ 	.word	0x00000003
        /*0300*/ 	.word	0x00000000
        /*0304*/ 	.short	0x010a
        /*0306*/ 	.byte	0x3f
	.zero		1


	//   ....[37]....
        /*0308*/ 	.word	0x00001b40
        /*030c*/ 	.word	0x000000ff
        /*0310*/ 	.word	0x00000000
        /*0314*/ 	.short	0x010a
        /*0316*/ 	.byte	0x04
	.zero		1


	//   ....[38]....
        /*0318*/ 	.word	0x00001b80
        /*031c*/ 	.word	0x000000ff
        /*0320*/ 	.word	0x00000000
        /*0324*/ 	.short	0x010a
        /*0326*/ 	.byte	0x04
	.zero		1


	//   ....[39]....
        /*0328*/ 	.word	0x00001de0
        /*032c*/ 	.word	0x000000ff
        /*0330*/ 	.word	0x00000000
        /*0334*/ 	.short	0x0101
        /*0336*/ 	.byte	0x04
	.zero		1


	//   ....[40]....
        /*0338*/ 	.word	0x00001ed0
        /*033c*/ 	.word	0x0000003e
        /*0340*/ 	.word	0x00000000
        /*0344*/ 	.short	0x0101
        /*0346*/ 	.byte	0x2f
	.zero		1


	//   ....[41]....
        /*0348*/ 	.word	0x00001fb0
        /*034c*/ 	.word	0x000000ff
        /*0350*/ 	.word	0x00000000
        /*0354*/ 	.short	0x0101
        /*0356*/ 	.byte	0x06
	.zero		1


	//   ....[42]....
        /*0358*/ 	.word	0x00002060
        /*035c*/ 	.word	0x0000003d
        /*0360*/ 	.word	0x00000010
        /*0364*/ 	.short	0x010a
        /*0366*/ 	.byte	0x2a
	.zero		1


	//   ....[43]....
        /*0368*/ 	.word	0x00004490
        /*036c*/ 	.word	0x00000040
        /*0370*/ 	.word	0x00000000
        /*0374*/ 	.short	0x0101
        /*0376*/ 	.byte	0x2f
	.zero		1


	//   ....[44]....
        /*0378*/ 	.word	0x00004df0
        /*037c*/ 	.word	0x0000000a
        /*0380*/ 	.word	0x00000070
        /*0384*/ 	.short	0x010a
        /*0386*/ 	.byte	0x3f
	.zero		1


	//   ....[45]....
        /*0388*/ 	.word	0x00005170
        /*038c*/ 	.word	0x00000008
        /*0390*/ 	.word	0x00000118
        /*0394*/ 	.short	0x0101
        /*0396*/ 	.byte	0x3f
	.zero		1


	//   ....[46]....
        /*0398*/ 	.word	0x00005900
        /*039c*/ 	.word	0x00000009
        /*03a0*/ 	.word	0x00000000
        /*03a4*/ 	.short	0x010a
        /*03a6*/ 	.byte	0x3f
	.zero		1


	//   ....[47]....
        /*03a8*/ 	.word	0x00005980
        /*03ac*/ 	.word	0x00000008
        /*03b0*/ 	.word	0x00000000
        /*03b4*/ 	.short	0x010a
        /*03b6*/ 	.byte	0x3f
	.zero		1


	//   ....[48]....
        /*03b8*/ 	.word	0x00005a10
        /*03bc*/ 	.word	0x00000009
        /*03c0*/ 	.word	0x00000000
        /*03c4*/ 	.short	0x010a
        /*03c6*/ 	.byte	0x3f
	.zero		1


	//   ....[49]....
        /*03c8*/ 	.word	0x00005aa0
        /*03cc*/ 	.word	0x00000008
        /*03d0*/ 	.word	0x00000000
        /*03d4*/ 	.short	0x010a
        /*03d6*/ 	.byte	0x3f
	.zero		1


	//   ....[50]....
        /*03d8*/ 	.word	0x00005b30
        /*03dc*/ 	.word	0x00000009
        /*03e0*/ 	.word	0x00000000
        /*03e4*/ 	.short	0x010a
        /*03e6*/ 	.byte	0x3f
	.zero		1


	//   ....[51]....
        /*03e8*/ 	.word	0x00005bc0
        /*03ec*/ 	.word	0x00000008
        /*03f0*/ 	.word	0x00000000
        /*03f4*/ 	.short	0x010a
        /*03f6*/ 	.byte	0x3f
	.zero		1


	//   ....[52]....
        /*03f8*/ 	.word	0x00005c50
        /*03fc*/ 	.word	0x00000009
        /*0400*/ 	.word	0x00000000
        /*0404*/ 	.short	0x010a
        /*0406*/ 	.byte	0x3f
	.zero		1


	//   ....[53]....
        /*0408*/ 	.word	0x00005ce0
        /*040c*/ 	.word	0x00000008
        /*0410*/ 	.word	0x00000000
        /*0414*/ 	.short	0x010a
        /*0416*/ 	.byte	0x3f
	.zero		1


	//   ....[54]....
        /*0418*/ 	.word	0x00005d70
        /*041c*/ 	.word	0x00000009
        /*0420*/ 	.word	0x00000000
        /*0424*/ 	.short	0x010a
        /*0426*/ 	.byte	0x3f
	.zero		1


	//   ....[55]....
        /*0428*/ 	.word	0x00005e00
        /*042c*/ 	.word	0x00000008
        /*0430*/ 	.word	0x00000000
        /*0434*/ 	.short	0x010a
        /*0436*/ 	.byte	0x3f
	.zero		1


	//   ....[56]....
        /*0438*/ 	.word	0x00005e90
        /*043c*/ 	.word	0x00000009
        /*0440*/ 	.word	0x00000000
        /*0444*/ 	.short	0x010a
        /*0446*/ 	.byte	0x3f
	.zero		1


	//   ....[57]....
        /*0448*/ 	.word	0x00005f20
        /*044c*/ 	.word	0x00000008
        /*0450*/ 	.word	0x00000000
        /*0454*/ 	.short	0x010a
        /*0456*/ 	.byte	0x3f
	.zero		1


	//   ....[58]....
        /*0458*/ 	.word	0x00005fb0
        /*045c*/ 	.word	0x0000000b
        /*0460*/ 	.word	0x00000000
        /*0464*/ 	.short	0x010a
        /*0466*/ 	.byte	0x3f
	.zero		1


	//   ....[59]....
        /*0468*/ 	.word	0x00006040
        /*046c*/ 	.word	0x00000003
        /*0470*/ 	.word	0x00000000
        /*0474*/ 	.short	0x010a
        /*0476*/ 	.byte	0x3f
	.zero		1


	//   ....[60]....
        /*0478*/ 	.word	0x000060a0
        /*047c*/ 	.word	0x0000003f
        /*0480*/ 	.word	0x00000000
        /*0484*/ 	.short	0x010a
        /*0486*/ 	.byte	0x3f
	.zero		1


	//   ....[61]....
        /*0488*/ 	.word	0x000060f0
        /*048c*/ 	.word	0x00000003
        /*0490*/ 	.word	0x00000000
        /*0494*/ 	.short	0x010a
        /*0496*/ 	.byte	0x3f
	.zero		1


	//   ....[62]....
        /*0498*/ 	.word	0x00006150
        /*049c*/ 	.word	0x00000004
        /*04a0*/ 	.word	0x00000000
        /*04a4*/ 	.short	0x010a
        /*04a6*/ 	.byte	0x3f
	.zero		1


	//   ....[63]....
        /*04a8*/ 	.word	0x000061a0
        /*04ac*/ 	.word	0x0000003f
        /*04b0*/ 	.word	0x00000010
        /*04b4*/ 	.short	0x010a
        /*04b6*/ 	.byte	0x3f
	.zero		1


	//   ....[64]....
        /*04b8*/ 	.word	0x00006270
        /*04bc*/ 	.word	0x0000000a
        /*04c0*/ 	.word	0x00000070
        /*04c4*/ 	.short	0x010a
        /*04c6*/ 	.byte	0x3f
	.zero		1


	//   ....[65]....
        /*04c8*/ 	.word	0x00006340
        /*04cc*/ 	.word	0x00000009
        /*04d0*/ 	.word	0x00000000
        /*04d4*/ 	.short	0x010a
        /*04d6*/ 	.byte	0x3f
	.zero		1


	//   ....[66]....
        /*04d8*/ 	.word	0x00006390
        /*04dc*/ 	.word	0x00000008
        /*04e0*/ 	.word	0x00000000
        /*04e4*/ 	.short	0x010a
        /*04e6*/ 	.byte	0x3f
	.zero		1


	//   ....[67]....
        /*04e8*/ 	.word	0x000063e0
        /*04ec*/ 	.word	0x00000009
        /*04f0*/ 	.word	0x00000000
        /*04f4*/ 	.short	0x010a
        /*04f6*/ 	.byte	0x3f
	.zero		1


	//   ....[68]....
        /*04f8*/ 	.word	0x00006430
        /*04fc*/ 	.word	0x00000008
        /*0500*/ 	.word	0x00000000
        /*0504*/ 	.short	0x010a
        /*0506*/ 	.byte	0x3f
	.zero		1


	//   ....[69]....
        /*0508*/ 	.word	0x00006480
        /*050c*/ 	.word	0x00000009
        /*0510*/ 	.word	0x00000000
        /*0514*/ 	.short	0x010a
        /*0516*/ 	.byte	0x3f
	.zero		1


	//   ....[70]....
        /*0518*/ 	.word	0x000064d0
        /*051c*/ 	.word	0x00000008
        /*0520*/ 	.word	0x00000000
        /*0524*/ 	.short	0x010a
        /*0526*/ 	.byte	0x3f
	.zero		1


	//   ....[71]....
        /*0528*/ 	.word	0x00006520
        /*052c*/ 	.word	0x00000009
        /*0530*/ 	.word	0x00000000
        /*0534*/ 	.short	0x010a
        /*0536*/ 	.byte	0x3f
	.zero		1


	//   ....[72]....
        /*0538*/ 	.word	0x00006570
        /*053c*/ 	.word	0x00000008
        /*0540*/ 	.word	0x00000000
        /*0544*/ 	.short	0x010a
        /*0546*/ 	.byte	0x3f
	.zero		1


	//   ....[73]....
        /*0548*/ 	.word	0x000065c0
        /*054c*/ 	.word	0x00000009
        /*0550*/ 	.word	0x00000000
        /*0554*/ 	.short	0x010a
        /*0556*/ 	.byte	0x3f
	.zero		1


	//   ....[74]....
        /*0558*/ 	.word	0x00006610
        /*055c*/ 	.word	0x00000008
        /*0560*/ 	.word	0x00000000
        /*0564*/ 	.short	0x010a
        /*0566*/ 	.byte	0x3f
	.zero		1


	//   ....[75]....
        /*0568*/ 	.word	0x00006660
        /*056c*/ 	.word	0x00000009
        /*0570*/ 	.word	0x00000000
        /*0574*/ 	.short	0x010a
        /*0576*/ 	.byte	0x3f
	.zero		1


	//   ....[76]....
        /*0578*/ 	.word	0x000066b0
        /*057c*/ 	.word	0x00000008
        /*0580*/ 	.word	0x00000000
        /*0584*/ 	.short	0x010a
        /*0586*/ 	.byte	0x3f
	.zero		1


	//   ....[77]....
        /*0588*/ 	.word	0x00006700
        /*058c*/ 	.word	0x0000000b
        /*0590*/ 	.word	0x00000000
        /*0594*/ 	.short	0x010a
        /*0596*/ 	.byte	0x3f
	.zero		1


	//----- nvinfo : EIATTR_NUM_MBARRIERS
	.align		4
.L_37:
        /*0598*/ 	.byte	0x03, 0x38
        /*059a*/ 	.short	0x0022


	//----- nvinfo : EIATTR_EXIT_INSTR_OFFSETS
	.align		4
        /*059c*/ 	.byte	0x04, 0x1c
        /*059e*/ 	.short	(.L_39 - .L_38)


	//   ....[0]....
.L_38:
        /*05a0*/ 	.word	0x00001300


	//   ....[1]....
        /*05a4*/ 	.word	0x00001360


	//   ....[2]....
        /*05a8*/ 	.word	0x00004b20


	//   ....[3]....
        /*05ac*/ 	.word	0x00004b50


	//   ....[4]....
        /*05b0*/ 	.word	0x00006090


	//----- nvinfo : EIATTR_MAX_THREADS
	.align		4
.L_39:
        /*05b4*/ 	.byte	0x04, 0x05
        /*05b6*/ 	.short	(.L_41 - .L_40)
.L_40:
        /*05b8*/ 	.word	0x00000180
        /*05bc*/ 	.word	0x00000001
        /*05c0*/ 	.word	0x00000001


	//----- nvinfo : EIATTR_CRS_STACK_SIZE
	.align		4
.L_41:
        /*05c4*/ 	.byte	0x04, 0x1e
        /*05c6*/ 	.short	(.L_43 - .L_42)
.L_42:
        /*05c8*/ 	.word	0x00000000


	//----- nvinfo : EIATTR_CBANK_PARAM_SIZE
	.align		4
.L_43:
        /*05cc*/ 	.byte	0x03, 0x19
        /*05ce*/ 	.short	0x0470


	//----- nvinfo : EIATTR_PARAM_CBANK
	.align		4
        /*05d0*/ 	.byte	0x04, 0x0a
        /*05d2*/ 	.short	(.L_45 - .L_44)
	.align		4
.L_44:
        /*05d4*/ 	.word	index@(.nv.constant0._ZN7cutlass13device_kernelINS_4gemm6kernel13GemmUniversalIN4cute5tupleIJiiiiEEENS1_10collective13CollectiveMmaINS1_34MainloopSm90TmaGmmaWarpSpecializedILi14ENS5_IJNS4_1CILi1EEESB_SB_EEENS1_32KernelTmaWarpSpecializedPingpongEEENS5_IJNSA_ILi64EEESF_NSA_ILi32EEEEEENS_10tfloat32_tENS5_IJlSB_lEEESI_SJ_NS4_8TiledMMAINS4_8MMA_AtomIJNS4_4SM904GMMA29MMA_64x64x8_F32TF32TF32_SS_TNILNSN_7ScaleInE1ELSP_1EEEEEENS4_6LayoutISC_NS5_IJNSA_ILi0EEEST_ST_EEEEENS5_IJNS4_10UnderscoreESW_SW_EEEEENS4_13SM90_TMA_LOADENS4_14ComposedLayoutINS4_7SwizzleILi3ELi4ELi3EEENS4_18smem_ptr_flag_bitsILi32EEENSS_INS5_IJNSA_ILi8EEESG_EEENS5_IJSG_SB_EEEEEEEvNS4_8identityESZ_S19_vS1A_EENS_8epilogue10collective6detail29Sm90TmaWarpSpecializedAdapterINS1D_15DefaultEpilogueISI_SJ_SJ_NS1C_6thread17LinearCombinationISI_Li1EffLNS1H_9ScaleType4KindE0ELNS_15FloatRoundStyleE2ESI_EENS1_15EpilogueDefaultEEEEEvvEEEEvNT_6ParamsE)
        /*05d8*/ 	.short	0x0210
        /*05da*/ 	.short	0x0470


	//----- nvinfo : EIATTR_SW_WAR
	.align		4
.L_45:
        /*05dc*/ 	.byte	0x04, 0x36
        /*05de*/ 	.short	(.L_47 - .L_46)
.L_46:
        /*05e0*/ 	.word	0x00000008
.L_47:


//--------------------- .nv.callgraph             --------------------------
	.section	.nv.callgraph,"",@"SHT_CUDA_CALLGRAPH"
	.align	4
	.sectionentsize	8
	.align		4
        /*0000*/ 	.word	0x00000000
	.align		4
        /*0004*/ 	.word	0xffffffff
	.align		4
        /*0008*/ 	.word	index@(_ZN7cutlass13device_kernelINS_4gemm6kernel13GemmUniversalIN4cute5tupleIJiiiiEEENS1_10collective13CollectiveMmaINS1_34MainloopSm90TmaGmmaWarpSpecializedILi14ENS5_IJNS4_1CILi1EEESB_SB_EEENS1_32KernelTmaWarpSpecializedPingpongEEENS5_IJNSA_ILi64EEESF_NSA_ILi32EEEEEENS_10tfloat32_tENS5_IJlSB_lEEESI_SJ_NS4_8TiledMMAINS4_8MMA_AtomIJNS4_4SM904GMMA29MMA_64x64x8_F32TF32TF32_SS_TNILNSN_7ScaleInE1ELSP_1EEEEEENS4_6LayoutISC_NS5_IJNSA_ILi0EEEST_ST_EEEEENS5_IJNS4_10UnderscoreESW_SW_EEEEENS4_13SM90_TMA_LOADENS4_14ComposedLayoutINS4_7SwizzleILi3ELi4ELi3EEENS4_18smem_ptr_flag_bitsILi32EEENSS_INS5_IJNSA_ILi8EEESG_EEENS5_IJSG_SB_EEEEEEEvNS4_8identityESZ_S19_vS1A_EENS_8epilogue10collective6detail29Sm90TmaWarpSpecializedAdapterINS1D_15DefaultEpilogueISI_SJ_SJ_NS1C_6thread17LinearCombinationISI_Li1EffLNS1H_9ScaleType4KindE0ELNS_15FloatRoundStyleE2ESI_EENS1_15EpilogueDefaultEEEEEvvEEEEvNT_6ParamsE)
	.align		4
        /*000c*/ 	.word	index@(__assertfail)
	.align		4
        /*0010*/ 	.word	0x00000000
	.align		4
        /*0014*/ 	.word	0xfffffffe
	.align		4
        /*0018*/ 	.word	0x00000000
	.align		4
        /*001c*/ 	.word	0xfffffffd
	.align		4
        /*0020*/ 	.word	0x00000000
	.align		4
        /*0024*/ 	.word	0xfffffffc


//--------------------- .nv.constant4             --------------------------
	.section	.nv.constant4,"a",@progbits
	.align	8
	.align		8
.nv.constant4:
        /*0000*/ 	.dword	__assertfail
	.align		8
        /*0008*/ 	.dword	__unnamed_1
	.align		8
        /*0010*/ 	.dword	_ZN40_INTERNAL_5dccb1dc_4_k_cu_154a2e0c_324874cuda3std3__45__cpo5beginE
	.align		8
        /*0018*/ 	.dword	_ZN40_INTERNAL_5dccb1dc_4_k_cu_154a2e0c_324874cuda3std3__45__cpo3endE
	.align		8
        /*0020*/ 	.dword	_ZN40_INTERNAL_5dccb1dc_4_k_cu_154a2e0c_324874cuda3std3__45__cpo6cbeginE
	.align		8
        /*0028*/ 	.dword	_ZN40_INTERNAL_5dccb1dc_4_k_cu_154a2e0c_324874cuda3std3__45__cpo4cendE
	.align		8
        /*0030*/ 	.dword	_ZN40_INTERNAL_5dccb1dc_4_k_cu_154a2e0c_324874cuda3std3__442_GLOBAL__N__5dccb1dc_4_k_cu_154a2e0c_324876ignoreE
	.align		8
        /*0038*/ 	.dword	_ZN40_INTERNAL_5dccb1dc_4_k_cu_154a2e0c_324874cuda3std3__419piecewise_constructE
	.align		8
        /*0040*/ 	.dword	_ZN40_INTERNAL_5dccb1dc_4_k_cu_154a2e0c_324874cuda3std3__48in_placeE
	.align		8
        /*0048*/ 	.dword	_ZN40_INTERNAL_5dccb1dc_4_k_cu_154a2e0c_324874cuda3std6ranges3__45__cpo4swapE
	.align		8
        /*0050*/ 	.dword	_ZN40_INTERNAL_5dccb1dc_4_k_cu_154a2e0c_324874cuda3std6ranges3__45__cpo9iter_moveE
	.align		8
        /*0058*/ 	.dword	_ZN40_INTERNAL_5dccb1dc_4_k_cu_154a2e0c_324874cute7productE
	.align		8
        /*0060*/ 	.dword	_ZN40_INTERNAL_5dccb1dc_4_k_cu_154a2e0c_324874cute1_E
	.align		8
        /*0068*/ 	.dword	$str$22
	.align		8
        /*0070*/ 	.dword	$str$23


//--------------------- .text._ZN7cutlass13device_kernelINS_4gemm6kernel13GemmUniversalIN4cute5tupleIJiiiiEEENS1_10collective13CollectiveMmaINS1_34MainloopSm90TmaGmmaWarpSpecializedILi14ENS5_IJNS4_1CILi1EEESB_SB_EEENS1_32KernelTmaWarpSpecializedPingpongEEENS5_IJNSA_ILi64EEESF_NSA_ILi32EEEEEENS_10tfloat32_tENS5_IJlSB_lEEESI_SJ_NS4_8TiledMMAINS4_8MMA_AtomIJNS4_4SM904GMMA29MMA_64x64x8_F32TF32TF32_SS_TNILNSN_7ScaleInE1ELSP_1EEEEEENS4_6LayoutISC_NS5_IJNSA_ILi0EEEST_ST_EEEEENS5_IJNS4_10UnderscoreESW_SW_EEEEENS4_13SM90_TMA_LOADENS4_14ComposedLayoutINS4_7SwizzleILi3ELi4ELi3EEENS4_18smem_ptr_flag_bitsILi32EEENSS_INS5_IJNSA_ILi8EEESG_EEENS5_IJSG_SB_EEEEEEEvNS4_8identityESZ_S19_vS1A_EENS_8epilogue10collective6detail29Sm90TmaWarpSpecializedAdapterINS1D_15DefaultEpilogueISI_SJ_SJ_NS1C_6thread17LinearCombinationISI_Li1EffLNS1H_9ScaleType4KindE0ELNS_15FloatRoundStyleE2ESI_EENS1_15EpilogueDefaultEEEEEvvEEEEvNT_6ParamsE --------------------------
	.section	.text._ZN7cutlass13device_kernelINS_4gemm6kernel13GemmUniversalIN4cute5tupleIJiiiiEEENS1_10collective13CollectiveMmaINS1_34MainloopSm90TmaGmmaWarpSpecializedILi14ENS5_IJNS4_1CILi1EEESB_SB_EEENS1_32KernelTmaWarpSpecializedPingpongEEENS5_IJNSA_ILi64EEESF_NSA_ILi32EEEEEENS_10tfloat32_tENS5_IJlSB_lEEESI_SJ_NS4_8TiledMMAINS4_8MMA_AtomIJNS4_4SM904GMMA29MMA_64x64x8_F32TF32TF32_SS_TNILNSN_7ScaleInE1ELSP_1EEEEEENS4_6LayoutISC_NS5_IJNSA_ILi0EEEST_ST_EEEEENS5_IJNS4_10UnderscoreESW_SW_EEEEENS4_13SM90_TMA_LOADENS4_14ComposedLayoutINS4_7SwizzleILi3ELi4ELi3EEENS4_18smem_ptr_flag_bitsILi32EEENSS_INS5_IJNSA_ILi8EEESG_EEENS5_IJSG_SB_EEEEEEEvNS4_8identityESZ_S19_vS1A_EENS_8epilogue10collective6detail29Sm90TmaWarpSpecializedAdapterINS1D_15DefaultEpilogueISI_SJ_SJ_NS1C_6thread17LinearCombinationISI_Li1EffLNS1H_9ScaleType4KindE0ELNS_15FloatRoundStyleE2ESI_EENS1_15EpilogueDefaultEEEEEvvEEEEvNT_6ParamsE,"ax",@progbits
	.align	128
.text._ZN7cutlass13device_kernelINS_4gemm6kernel13GemmUniversalIN4cute5tupleIJiiiiEEENS1_10collective13CollectiveMmaINS1_34MainloopSm90TmaGmmaWarpSpecializedILi14ENS5_IJNS4_1CILi1EEESB_SB_EEENS1_32KernelTmaWarpSpecializedPingpongEEENS5_IJNSA_ILi64EEESF_NSA_ILi32EEEEEENS_10tfloat32_tENS5_IJlSB_lEEESI_SJ_NS4_8TiledMMAINS4_8MMA_AtomIJNS4_4SM904GMMA29MMA_64x64x8_F32TF32TF32_SS_TNILNSN_7ScaleInE1ELSP_1EEEEEENS4_6LayoutISC_NS5_IJNSA_ILi0EEEST_ST_EEEEENS5_IJNS4_10UnderscoreESW_SW_EEEEENS4_13SM90_TMA_LOADENS4_14ComposedLayoutINS4_7SwizzleILi3ELi4ELi3EEENS4_18smem_ptr_flag_bitsILi32EEENSS_INS5_IJNSA_ILi8EEESG_EEENS5_IJSG_SB_EEEEEEEvNS4_8identityESZ_S19_vS1A_EENS_8epilogue10collective6detail29Sm90TmaWarpSpecializedAdapterINS1D_15DefaultEpilogueISI_SJ_SJ_NS1C_6thread17LinearCombinationISI_Li1EffLNS1H_9ScaleType4KindE0ELNS_15FloatRoundStyleE2ESI_EENS1_15EpilogueDefaultEEEEEvvEEEEvNT_6ParamsE:
        .type           _ZN7cutlass13device_kernelINS_4gemm6kernel13GemmUniversalIN4cute5tupleIJiiiiEEENS1_10collective13CollectiveMmaINS1_34MainloopSm90TmaGmmaWarpSpecializedILi14ENS5_IJNS4_1CILi1EEESB_SB_EEENS1_32KernelTmaWarpSpecializedPingpongEEENS5_IJNSA_ILi64EEESF_NSA_ILi32EEEEEENS_10tfloat32_tENS5_IJlSB_lEEESI_SJ_NS4_8TiledMMAINS4_8MMA_AtomIJNS4_4SM904GMMA29MMA_64x64x8_F32TF32TF32_SS_TNILNSN_7ScaleInE1ELSP_1EEEEEENS4_6LayoutISC_NS5_IJNSA_ILi0EEEST_ST_EEEEENS5_IJNS4_10UnderscoreESW_SW_EEEEENS4_13SM90_TMA_LOADENS4_14ComposedLayoutINS4_7SwizzleILi3ELi4ELi3EEENS4_18smem_ptr_flag_bitsILi32EEENSS_INS5_IJNSA_ILi8EEESG_EEENS5_IJSG_SB_EEEEEEEvNS4_8identityESZ_S19_vS1A_EENS_8epilogue10collective6detail29Sm90TmaWarpSpecializedAdapterINS1D_15DefaultEpilogueISI_SJ_SJ_NS1C_6thread17LinearCombinationISI_Li1EffLNS1H_9ScaleType4KindE0ELNS_15FloatRoundStyleE2ESI_EENS1_15EpilogueDefaultEEEEEvvEEEEvNT_6ParamsE,@function
        .size           _ZN7cutlass13device_kernelINS_4gemm6kernel13GemmUniversalIN4cute5tupleIJiiiiEEENS1_10collective13CollectiveMmaINS1_34MainloopSm90TmaGmmaWarpSpecializedILi14ENS5_IJNS4_1CILi1EEESB_SB_EEENS1_32KernelTmaWarpSpecializedPingpongEEENS5_IJNSA_ILi64EEESF_NSA_ILi32EEEEEENS_10tfloat32_tENS5_IJlSB_lEEESI_SJ_NS4_8TiledMMAINS4_8MMA_AtomIJNS4_4SM904GMMA29MMA_64x64x8_F32TF32TF32_SS_TNILNSN_7ScaleInE1ELSP_1EEEEEENS4_6LayoutISC_NS5_IJNSA_ILi0EEEST_ST_EEEEENS5_IJNS4_10UnderscoreESW_SW_EEEEENS4_13SM90_TMA_LOADENS4_14ComposedLayoutINS4_7SwizzleILi3ELi4ELi3EEENS4_18smem_ptr_flag_bitsILi32EEENSS_INS5_IJNSA_ILi8EEESG_EEENS5_IJSG_SB_EEEEEEEvNS4_8identityESZ_S19_vS1A_EENS_8epilogue10collective6detail29Sm90TmaWarpSpecializedAdapterINS1D_15DefaultEpilogueISI_SJ_SJ_NS1C_6thread17LinearCombinationISI_Li1EffLNS1H_9ScaleType4KindE0ELNS_15FloatRoundStyleE2ESI_EENS1_15EpilogueDefaultEEEEEvvEEEEvNT_6ParamsE,(.L_x_154 - _ZN7cutlass13device_kernelINS_4gemm6kernel13GemmUniversalIN4cute5tupleIJiiiiEEENS1_10collective13CollectiveMmaINS1_34MainloopSm90TmaGmmaWarpSpecializedILi14ENS5_IJNS4_1CILi1EEESB_SB_EEENS1_32KernelTmaWarpSpecializedPingpongEEENS5_IJNSA_ILi64EEESF_NSA_ILi32EEEEEENS_10tfloat32_tENS5_IJlSB_lEEESI_SJ_NS4_8TiledMMAINS4_8MMA_AtomIJNS4_4SM904GMMA29MMA_64x64x8_F32TF32TF32_SS_TNILNSN_7ScaleInE1ELSP_1EEEEEENS4_6LayoutISC_NS5_IJNSA_ILi0EEEST_ST_EEEEENS5_IJNS4_10UnderscoreESW_SW_EEEEENS4_13SM90_TMA_LOADENS4_14ComposedLayoutINS4_7SwizzleILi3ELi4ELi3EEENS4_18smem_ptr_flag_bitsILi32EEENSS_INS5_IJNSA_ILi8EEESG_EEENS5_IJSG_SB_EEEEEEEvNS4_8identityESZ_S19_vS1A_EENS_8epilogue10collective6detail29Sm90TmaWarpSpecializedAdapterINS1D_15DefaultEpilogueISI_SJ_SJ_NS1C_6thread17LinearCombinationISI_Li1EffLNS1H_9ScaleType4KindE0ELNS_15FloatRoundStyleE2ESI_EENS1_15EpilogueDefaultEEEEEvvEEEEvNT_6ParamsE)
        .other          _ZN7cutlass13device_kernelINS_4gemm6kernel13GemmUniversalIN4cute5tupleIJiiiiEEENS1_10collective13CollectiveMmaINS1_34MainloopSm90TmaGmmaWarpSpecializedILi14ENS5_IJNS4_1CILi1EEESB_SB_EEENS1_32KernelTmaWarpSpecializedPingpongEEENS5_IJNSA_ILi64EEESF_NSA_ILi32EEEEEENS_10tfloat32_tENS5_IJlSB_lEEESI_SJ_NS4_8TiledMMAINS4_8MMA_AtomIJNS4_4SM904GMMA29MMA_64x64x8_F32TF32TF32_SS_TNILNSN_7ScaleInE1ELSP_1EEEEEENS4_6LayoutISC_NS5_IJNSA_ILi0EEEST_ST_EEEEENS5_IJNS4_10UnderscoreESW_SW_EEEEENS4_13SM90_TMA_LOADENS4_14ComposedLayoutINS4_7SwizzleILi3ELi4ELi3EEENS4_18smem_ptr_flag_bitsILi32EEENSS_INS5_IJNSA_ILi8EEESG_EEENS5_IJSG_SB_EEEEEEEvNS4_8identityESZ_S19_vS1A_EENS_8epilogue10collective6detail29Sm90TmaWarpSpecializedAdapterINS1D_15DefaultEpilogueISI_SJ_SJ_NS1C_6thread17LinearCombinationISI_Li1EffLNS1H_9ScaleType4KindE0ELNS_15FloatRoundStyleE2ESI_EENS1_15EpilogueDefaultEEEEEvvEEEEvNT_6ParamsE,@"STO_CUDA_ENTRY STV_DEFAULT"
_ZN7cutlass13device_kernelINS_4gemm6kernel13GemmUniversalIN4cute5tupleIJiiiiEEENS1_10collective13CollectiveMmaINS1_34MainloopSm90TmaGmmaWarpSpecializedILi14ENS5_IJNS4_1CILi1EEESB_SB_EEENS1_32KernelTmaWarpSpecializedPingpongEEENS5_IJNSA_ILi64EEESF_NSA_ILi32EEEEEENS_10tfloat32_tENS5_IJlSB_lEEESI_SJ_NS4_8TiledMMAINS4_8MMA_AtomIJNS4_4SM904GMMA29MMA_64x64x8_F32TF32TF32_SS_TNILNSN_7ScaleInE1ELSP_1EEEEEENS4_6LayoutISC_NS5_IJNSA_ILi0EEEST_ST_EEEEENS5_IJNS4_10UnderscoreESW_SW_EEEEENS4_13SM90_TMA_LOADENS4_14ComposedLayoutINS4_7SwizzleILi3ELi4ELi3EEENS4_18smem_ptr_flag_bitsILi32EEENSS_INS5_IJNSA_ILi8EEESG_EEENS5_IJSG_SB_EEEEEEEvNS4_8identityESZ_S19_vS1A_EENS_8epilogue10collective6detail29Sm90TmaWarpSpecializedAdapterINS1D_15DefaultEpilogueISI_SJ_SJ_NS1C_6thread17LinearCombinationISI_Li1EffLNS1H_9ScaleType4KindE0ELNS_15FloatRoundStyleE2ESI_EENS1_15EpilogueDefaultEEEEEvvEEEEvNT_6ParamsE:
[----:B------:R-:W0:Y:S02]  /*0000*/  LDC R1, c[0x0][0x28] ;  /* 0x00000a00ff017b82 */ /* 0x000e240000000800 */
[----:B0-----:R-:W-:Y:S01]  /*0010*/  VIADD R1, R1, 0xfffffff8 ;  /* 0xfffffff801017836 */ /* 0x001fe20000000000 */
[----:B------:R-:W0:Y:S01]  /*0020*/  S2R R4, SR_TID.X ;  /* 0x0000000000047919 */ /* 0x000e220000002100 */
[----:B------:R-:W-:Y:S01]  /*0030*/  ELECT P0, URZ, PT ;  /* 0x00000000003f782f */ /* 0x000fe20003800000 */
[----:B------:R-:W-:Y:S01]  /*0040*/  BSSY B0, `(.L_x_0) ;  /* 0x000000f000007945 */ /* 0x000fe20003800000 */
[--C-:B0-----:R-:W-:Y:S02]  /*0050*/  SHF.R.U32.HI R0, RZ, 0x5, R4.reuse ;  /* 0x00000005ff007819 */ /* 0x101fe40000011604 */
[----:B------:R-:W-:-:S03]  /*0060*/  SHF.R.U32.HI R5, RZ, 0x7, R4 ;  /* 0x00000007ff057819 */ /* 0x000fc60000011604 */
[----:B------:R-:W0:Y:S04]  /*0070*/  SHFL.IDX PT, R2, R0, RZ, 0x1f ;  /* 0x00001fff00027589 */ /* 0x000e2800000e0000 */
[----:B------:R1:W2:Y:S01]  /*0080*/  SHFL.IDX PT, R8, R5, RZ, 0x1f ;  /* 0x00001fff05087589 */ /* 0x0002a200000e0000 */
[----:B0-----:R-:W-:-:S13]  /*0090*/  ISETP.NE.OR P0, PT, R2, RZ, !P0 ;  /* 0x000000ff0200720c */ /* 0x001fda0004705670 */
[----:B-12---:R-:W-:Y:S05]  /*00a0*/  @P0 BRA `(.L_x_1) ;  /* 0x0000000000200947 */ /* 0x006fea0003800000 */
[----:B------:R-:W-:Y:S02]  /*00b0*/  ULDC.64 UR4, c[0x0][0x198] ;  /* 0x0000660000047ab9 */ /* 0x000fe40000000a00 */
[----:B------:R-:W-:Y:S02]  /*00c0*/  UIADD3 UR6, UP0, UR4, 0xf0, URZ ;  /* 0x000000f004067890 */ /* 0x000fe4000ff1e03f */
[----:B------:R-:W-:Y:S02]  /*00d0*/  UIADD3 UR4, UP1, UR4, 0x1f0, URZ ;  /* 0x000001f004047890 */ /* 0x000fe4000ff3e03f */
[----:B------:R-:W-:Y:S02]  /*00e0*/  UIADD3.X UR7, URZ, UR5, URZ, UP0, !UPT ;  /* 0x000000053f077290 */ /* 0x000fe400087fe43f */
[----:B------:R-:W-:-:S07]  /*00f0*/  UIADD3.X UR5, URZ, UR5, URZ, UP1, !UPT ;  /* 0x000000053f057290 */ /* 0x000fce0008ffe43f */
[----:B------:R0:W-:Y:S02]  /*0100*/  UTMACCTL.PF [UR6] ;  /* 0x00000000060079b9 */ /* 0x0001e40008040000 */
[----:B------:R0:W-:Y:S02]  /*0110*/  UTMACCTL.PF [UR4] ;  /* 0x00000000040079b9 */ /* 0x0001e40008040000 */
[----:B0-----:R-:W-:Y:S01]  /*0120*/  NOP ;  /* 0x0000000000007918 */ /* 0x001fe20000000000 */
.L_x_1:
[----:B------:R-:W-:Y:S05]  /*0130*/  BSYNC B0 ;  /* 0x0000000000007941 */ /* 0x000fea0003800000 */
.L_x_0:
[----:B------:R-:W0:Y:S02]  /*0140*/  SHFL.IDX PT, R3, R0, RZ, 0x1f ;  /* 0x00001fff00037589 */ /* 0x000e2400000e0000 */
[----:B0-----:R-:W-:-:S13]  /*0150*/  ISETP.NE.AND P0, PT, R3, RZ, PT ;  /* 0x000000ff0300720c */ /* 0x001fda0003f05270 */
[----:B------:R-:W-:Y:S05]  /*0160*/  @P0 BRA `(.L_x_2) ;  /* 0x0000000000b40947 */ /* 0x000fea0003800000 */
[----:B------:R-:W-:Y:S01]  /*0170*/  ELECT P0, URZ, PT ;  /* 0x00000000003f782f */ /* 0x000fe20003800000 */
[----:B------:R-:W-:-:S12]  /*0180*/  BSSY B0, `(.L_x_2) ;  /* 0x000002b000007945 */ /* 0x000fd80003800000 */
[----:B------:R-:W-:Y:S05]  /*0190*/  @!P0 BRA `(.L_x_3) ;  /* 0x0000000000a48947 */ /* 0x000fea0003800000 */
[----:B------:R-:W0:Y:S01]  /*01a0*/  S2UR UR8, SR_CgaCtaId ;  /* 0x00000000000879c3 */ /* 0x000e220000008800 */
[----:B------:R-:W-:Y:S01]  /*01b0*/  UMOV UR4, 0x400 ;  /* 0x0000040000047882 */ /* 0x000fe20000000000 */
[----:B------:R-:W-:Y:S01]  /*01c0*/  UMOV UR5, 0x1 ;  /* 0x0000000100057882 */ /* 0x000fe20000000000 */
[----:B------:R-:W-:Y:S02]  /*01d0*/  UMOV UR6, 0x80 ;  /* 0x0000008000067882 */ /* 0x000fe40000000000 */
[----:B------:R-:W-:-:S04]  /*01e0*/  UIADD3 UR6, -UR6, 0x100000, URZ ;  /* 0x0010000006067890 */ /* 0x000fc8000fffe13f */
[----:B------:R-:W-:Y:S02]  /*01f0*/  USHF.L.U32 UR7, UR6, 0xb, URZ ;  /* 0x0000000b06077899 */ /* 0x000fe4000800063f */
[----:B------:R-:W-:Y:S02]  /*0200*/  USHF.L.U32 UR6, UR6, 0x1, URZ ;  /* 0x0000000106067899 */ /* 0x000fe4000800063f */
[----:B0-----:R-:W-:Y:S02]  /*0210*/  ULEA UR8, UR8, UR4, 0x18 ;  /* 0x0000000408087291 */ /* 0x001fe4000f8ec03f */
[----:B------:R-:W-:-:S04]  /*0220*/  UIADD3 UR4, -UR5, 0x100000, URZ ;  /* 0x0010000005047890 */ /* 0x000fc8000fffe13f */
[----:B------:R-:W-:Y:S02]  /*0230*/  USHF.L.U32 UR5, UR4, 0xb, URZ ;  /* 0x0000000b04057899 */ /* 0x000fe4000800063f */
[----:B------:R-:W-:Y:S01]  /*0240*/  USHF.L.U32 UR4, UR4, 0x1, URZ ;  /* 0x0000000104047899 */ /* 0x000fe2000800063f */
[----:B------:R-:W0:Y:S11]  /*0250*/  FENCE.VIEW.ASYNC.S ;  /* 0x00000000000073c6 */ /* 0x000e360000000000 */
[----:B0-----:R0:W1:Y:S01]  /*0260*/  SYNCS.EXCH.64 URZ, [UR8], UR4 ;  /* 0x00000004083f75b2 */ /* 0x0010620008000100 */
[----:B------:R0:W2:Y:S01]  /*0270*/  SYNCS.EXCH.64 URZ, [UR8+0x70], UR6 ;  /* 0x00007006083f75b2 */ /* 0x0000a20008000100 */
[----:B------:R0:W3:Y:S01]  /*0280*/  SYNCS.EXCH.64 URZ, [UR8+0x8], UR4 ;  /* 0x00000804083f75b2 */ /* 0x0000e20008000100 */
[----:B------:R0:W4:Y:S01]  /*0290*/  SYNCS.EXCH.64 URZ, [UR8+0x78], UR6 ;  /* 0x00007806083f75b2 */ /* 0x0001220008000100 */
[----:B------:R0:W0:Y:S01]  /*02a0*/  SYNCS.EXCH.64 URZ, [UR8+0x10], UR4 ;  /* 0x00001004083f75b2 */ /* 0x0000220008000100 */
        /* <DEDUP_REMOVED lines=23> */
[----:B-1234-:R-:W-:Y:S01]  /*0420*/  NOP ;  /* 0x0000000000007918 */ /* 0x01efe20000000000 */
.L_x_3:
[----:B0-----:R-:W-:Y:S05]  /*0430*/  BSYNC B0 ;  /* 0x0000000000007941 */ /* 0x001fea0003800000 */
.L_x_2:
[----:B------:R-:W0:Y:S01]  /*0440*/  SHFL.IDX PT, R6, R0, RZ, 0x1f ;  /* 0x00001fff00067589 */ /* 0x000e2200000e0000 */
[----:B------:R-:W-:Y:S01]  /*0450*/  ELECT P0, URZ, PT ;  /* 0x00000000003f782f */ /* 0x000fe20003800000 */
[----:B------:R-:W-:Y:S01]  /*0460*/  NOP ;  /* 0x0000000000007918 */ /* 0x000fe20000000000 */
[----:B------:R-:W-:Y:S01]  /*0470*/  ELECT P1, URZ, PT ;  /* 0x00000000003f782f */ /* 0x000fe20003820000 */
[----:B------:R-:W1:Y:S01]  /*0480*/  SHFL.IDX PT, R3, R0, RZ, 0x1f ;  /* 0x00001fff00037589 */ /* 0x000e6200000e0000 */
[----:B------:R-:W-:Y:S01]  /*0490*/  UMOV UR4, 0x20 ;  /* 0x0000002000047882 */ /* 0x000fe20000000000 */
[----:B------:R-:W-:Y:S01]  /*04a0*/  UMOV UR11, 0x80 ;  /* 0x00000080000b7882 */ /* 0x000fe20000000000 */
[----:B------:R-:W-:Y:S01]  /*04b0*/  NOP ;  /* 0x0000000000007918 */ /* 0x000fe20000000000 */
[C---:B------:R-:W-:Y:S01]  /*04c0*/  VIADD R33, R8.reuse, 0xffffffff ;  /* 0xffffffff08217836 */ /* 0x040fe20000000000 */
[----:B------:R-:W2:Y:S01]  /*04d0*/  SHFL.IDX PT, R5, R5, RZ, 0x1f ;  /* 0x00001fff05057589 */ /* 0x000ea200000e0000 */
[----:B------:R-:W-:Y:S01]  /*04e0*/  ULDC.64 UR36, c[0x0][0x208] ;  /* 0x0000820000247ab9 */ /* 0x000fe20000000a00 */
[----:B------:R-:W-:-:S02]  /*04f0*/  ISETP.NE.AND P2, PT, R8, RZ, PT ;  /* 0x000000ff0800720c */ /* 0x000fc40003f45270 */
[----:B------:R-:W-:Y:S02]  /*0500*/  ISETP.GE.U32.AND P3, PT, R33, 0x2, PT ;  /* 0x000000022100780c */ /* 0x000fe40003f66070 */
[----:B0-----:R-:W-:Y:S02]  /*0510*/  ISETP.NE.OR P0, PT, R6, RZ, !P0 ;  /* 0x000000ff0600720c */ /* 0x001fe40004705670 */
[----:B-1----:R-:W-:Y:S02]  /*0520*/  ISETP.NE.OR P1, PT, R3, RZ, !P1 ;  /* 0x000000ff0300720c */ /* 0x002fe40004f25670 */
[----:B------:R-:W-:-:S04]  /*0530*/  SHF.R.S32.HI R3, RZ, 0x1f, R2 ;  /* 0x0000001fff037819 */ /* 0x000fc80000011402 */
[----:B------:R-:W-:-:S05]  /*0540*/  LEA.HI R3, R3, R2, RZ, 0x2 ;  /* 0x0000000203037211 */ /* 0x000fca00078f10ff */
[----:B------:R-:W-:Y:S01]  /*0550*/  VOTEU.ALL UP0, P0 ;  /* 0x00000000003f7886 */ /* 0x000fe20000000000 */
[----:B------:R-:W-:Y:S01]  /*0560*/  LOP3.LUT R3, R3, 0xfffffffc, RZ, 0xc0, !PT ;  /* 0xfffffffc03037812 */ /* 0x000fe200078ec0ff */
[----:B------:R-:W-:-:S03]  /*0570*/  VOTEU.ALL UP1, P1 ;  /* 0x00000000003f7886 */ /* 0x000fc60000820000 */
[----:B------:R-:W0:Y:S01]  /*0580*/  @!UP0 S2UR UR7, SR_CgaCtaId ;  /* 0x00000000000789c3 */ /* 0x000e220000008800 */
[----:B------:R-:W-:Y:S01]  /*0590*/  @!UP0 UMOV UR6, 0x400 ;  /* 0x0000040000068882 */ /* 0x000fe20000000000 */
[----:B------:R-:W-:-:S04]  /*05a0*/  @!UP0 UIADD3 UR4, -UR4, 0x100000, URZ ;  /* 0x0010000004048890 */ /* 0x000fc8000fffe13f */
[----:B------:R-:W-:Y:S02]  /*05b0*/  @!UP0 USHF.L.U32 UR5, UR4, 0xb, URZ ;  /* 0x0000000b04058899 */ /* 0x000fe4000800063f */
[----:B------:R-:W-:Y:S01]  /*05c0*/  @!UP0 USHF.L.U32 UR4, UR4, 0x1, URZ ;  /* 0x0000000104048899 */ /* 0x000fe2000800063f */
[----:B------:R-:W-:Y:S01]  /*05d0*/  IMAD.IADD R0, R2, 0x1, -R3 ;  /* 0x0000000102007824 */ /* 0x000fe200078e0a03 */
[----:B------:R-:W-:Y:S01]  /*05e0*/  @!UP1 UMOV UR9, 0x400 ;  /* 0x0000040000099882 */ /* 0x000fe20000000000 */
[----:B------:R-:W-:Y:S01]  /*05f0*/  VOTEU.ALL UP2, P1 ;  /* 0x00000000003f7886 */ /* 0x000fe20000840000 */
[----:B------:R-:W-:Y:S01]  /*0600*/  VOTEU.ALL UP3, P1 ;  /* 0x00000000003f7886 */ /* 0x000fe20000860000 */
[----:B------:R-:W-:Y:S01]  /*0610*/  VOTEU.ALL UP4, P1 ;  /* 0x00000000003f7886 */ /* 0x000fe20000880000 */
[----:B------:R-:W1:Y:S01]  /*0620*/  @!UP1 S2UR UR10, SR_CgaCtaId ;  /* 0x00000000000a99c3 */ /* 0x000e620000008800 */
[----:B------:R-:W-:Y:S01]  /*0630*/  VOTEU.ALL UP5, P1 ;  /* 0x00000000003f7886 */ /* 0x000fe200008a0000 */
[----:B------:R-:W-:-:S04]  /*0640*/  SHF.R.S32.HI R3, RZ, 0x1f, R4 ;  /* 0x0000001fff037819 */ /* 0x000fc80000011404 */
[----:B------:R-:W-:-:S04]  /*0650*/  LEA.HI R3, R3, R4, RZ, 0x7 ;  /* 0x0000000403037211 */ /* 0x000fc800078f38ff */
[----:B------:R-:W-:-:S05]  /*0660*/  LOP3.LUT R3, R3, 0xffffff80, RZ, 0xc0, !PT ;  /* 0xffffff8003037812 */ /* 0x000fca00078ec0ff */
[----:B------:R-:W-:Y:S01]  /*0670*/  IMAD.IADD R3, R4, 0x1, -R3 ;  /* 0x0000000104037824 */ /* 0x000fe200078e0a03 */
[----:B0-----:R-:W-:Y:S02]  /*0680*/  @!UP0 ULEA UR8, UR7, UR6, 0x18 ;  /* 0x0000000607088291 */ /* 0x001fe4000f8ec03f */
[----:B------:R-:W-:-:S04]  /*0690*/  @!UP1 UIADD3 UR6, -UR11, 0x100000, URZ ;  /* 0x001000000b069890 */ /* 0x000fc8000fffe13f */
[----:B------:R-:W-:Y:S02]  /*06a0*/  @!UP1 USHF.L.U32 UR7, UR6, 0xb, URZ ;  /* 0x0000000b06079899 */ /* 0x000fe4000800063f */
[----:B------:R-:W-:Y:S01]  /*06b0*/  @!UP1 USHF.L.U32 UR6, UR6, 0x1, URZ ;  /* 0x0000000106069899 */ /* 0x000fe2000800063f */
[----:B------:R-:W-:Y:S01]  /*06c0*/  VOTEU.ALL UP0, P0 ;  /* 0x00000000003f7886 */ /* 0x000fe20000000000 */
[----:B-1----:R-:W-:Y:S01]  /*06d0*/  @!UP1 ULEA UR9, UR10, UR9, 0x18 ;  /* 0x000000090a099291 */ /* 0x002fe2000f8ec03f */
[----:B------:R-:W-:Y:S02]  /*06e0*/  VOTEU.ALL UP1, P0 ;  /* 0x00000000003f7886 */ /* 0x000fe40000020000 */
[----:B------:R-:W-:Y:S01]  /*06f0*/  ULDC.64 UR10, c[0x0][0x598] ;  /* 0x00016600000a7ab9 */ /* 0x000fe20000000a00 */
[----:B------:R-:W-:Y:S01]  /*0700*/  ISETP.NE.AND P0, PT, R0, 0x3, PT ;  /* 0x000000030000780c */ /* 0x000fe20003f05270 */
[----:B------:R-:W0:Y:S02]  /*0710*/  FENCE.VIEW.ASYNC.S ;  /* 0x00000000000073c6 */ /* 0x000e240000000000 */
[----:B0-----:R0:W1:Y:S01]  /*0720*/  @!UP0 SYNCS.EXCH.64 URZ, [UR8+0x110], UR4 ;  /* 0x00011004083f85b2 */ /* 0x0010620008000100 */
[----:B------:R-:W-:-:S02]  /*0730*/  ISETP.NE.U32.AND P1, PT, RZ, UR10, PT ;  /* 0x0000000aff007c0c */ /* 0x000fc4000bf25070 */
[----:B------:R-:W-:Y:S02]  /*0740*/  ISETP.EQ.OR P0, PT, R0, RZ, !P0 ;  /* 0x000000ff0000720c */ /* 0x000fe40004702670 */
[----:B------:R-:W-:Y:S02]  /*0750*/  ISETP.NE.AND.EX P1, PT, RZ, UR11, PT, P1 ;  /* 0x0000000bff007c0c */ /* 0x000fe4000bf25310 */
[----:B------:R-:W-:-:S04]  /*0760*/  ISETP.EQ.AND P0, PT, R8, RZ, P0 ;  /* 0x000000ff0800720c */ /* 0x000fc80000702270 */
[----:B------:R-:W-:-:S04]  /*0770*/  SEL R16, RZ, 0x1, !P0 ;  /* 0x00000001ff107807 */ /* 0x000fc80004000000 */
[----:B------:R-:W-:Y:S01]  /*0780*/  SEL R16, R16, 0x2, P3 ;  /* 0x0000000210107807 */ /* 0x000fe20001800000 */
[----:B------:R0:W1:Y:S01]  /*0790*/  @!UP1 SYNCS.EXCH.64 URZ, [UR8+0x118], UR4 ;  /* 0x00011804083f95b2 */ /* 0x0000620008000100 */
[----:B------:R-:W-:Y:S01]  /*07a0*/  NOP ;  /* 0x0000000000007918 */ /* 0x000fe20000000000 */
[----:B------:R0:W1:Y:S01]  /*07b0*/  @!UP2 SYNCS.EXCH.64 URZ, [UR9+0xf0], UR6 ;  /* 0x0000f006093fa5b2 */ /* 0x0000620008000100 */
[----:B------:R0:W1:Y:S01]  /*07c0*/  @!UP3 SYNCS.EXCH.64 URZ, [UR9+0xf8], UR6 ;  /* 0x0000f806093fb5b2 */ /* 0x0000620008000100 */
[----:B------:R0:W1:Y:S01]  /*07d0*/  @!UP4 SYNCS.EXCH.64 URZ, [UR9+0x100], UR6 ;  /* 0x00010006093fc5b2 */ /* 0x0000620008000100 */
[----:B------:R0:W1:Y:S01]  /*07e0*/  @!UP5 SYNCS.EXCH.64 URZ, [UR9+0x108], UR6 ;  /* 0x00010806093fd5b2 */ /* 0x0000620008000100 */
[----:B------:R-:W-:Y:S01]  /*07f0*/  NOP ;  /* 0x0000000000007918 */ /* 0x000fe20000000000 */
[----:B-1----:R-:W-:Y:S06]  /*0800*/  BAR.SYNC.DEFER_BLOCKING 0x0 ;  /* 0x0000000000007b1d */ /* 0x002fec0000010000 */
[----:B0-2---:R-:W-:Y:S05]  /*0810*/  @!P1 BRA `(.L_x_4) ;  /* 0x00000000001c9947 */ /* 0x005fea0003800000 */
[----:B------:R-:W0:Y:S02]  /*0820*/  LDC.64 R6, c[0x0][0x598] ;  /* 0x00016600ff067b82 */ /* 0x000e240000000a00 */
[----:B0-----:R-:W2:Y:S02]  /*0830*/  LDG.E.64 R6, desc[UR36][R6.64] ;  /* 0x0000002406067981 */ /* 0x001ea4000c1e1b00 */
[----:B--2---:R-:W-:-:S04]  /*0840*/  ISETP.NE.U32.AND P0, PT, R6, RZ, PT ;  /* 0x000000ff0600720c */ /* 0x004fc80003f05070 */
[----:B------:R-:W-:-:S13]  /*0850*/  ISETP.NE.AND.EX P0, PT, R7, RZ, PT, P0 ;  /* 0x000000ff0700720c */ /* 0x000fda0003f05300 */
[----:B------:R-:W-:Y:S05]  /*0860*/  @!P0 BRA `(.L_x_4) ;  /* 0x0000000000088947 */ /* 0x000fea0003800000 */
[----:B------:R1:W5:Y:S01]  /*0870*/  LD.E R56, desc[UR36][R6.64] ;  /* 0x0000002406387980 */ /* 0x000362000c101900 */
[----:B------:R-:W-:Y:S05]  /*0880*/  BRA `(.L_x_5) ;  /* 0x0000000000247947 */ /* 0x000fea0003800000 */
.L_x_4:
[----:B------:R-:W-:Y:S02]  /*0890*/  ULDC.64 UR4, c[0x0][0x588] ;  /* 0x0001620000047ab9 */ /* 0x000fe40000000a00 */
[----:B------:R-:W-:-:S04]  /*08a0*/  ISETP.NE.U32.AND P0, PT, RZ, UR4, PT ;  /* 0x00000004ff007c0c */ /* 0x000fc8000bf05070 */
[----:B------:R-:W-:-:S13]  /*08b0*/  ISETP.NE.AND.EX P0, PT, RZ, UR5, PT, P0 ;  /* 0x00000005ff007c0c */ /* 0x000fda000bf05300 */
[----:B------:R-:W-:Y:S05]  /*08c0*/  @!P0 BRA `(.L_x_6) ;  /* 0x00000000000c8947 */ /* 0x000fea0003800000 */
[----:B------:R-:W0:Y:S02]  /*08d0*/  LDC.64 R56, c[0x0][0x588] ;  /* 0x00016200ff387b82 */ /* 0x000e240000000a00 */
[----:B0-----:R0:W5:Y:S01]  /*08e0*/  LDG.E R56, desc[UR36][R56.64] ;  /* 0x0000002438387981 */ /* 0x001162000c1e1900 */
[----:B------:R-:W-:Y:S05]  /*08f0*/  BRA `(.L_x_5) ;  /* 0x0000000000087947 */ /* 0x000fea0003800000 */
.L_x_6:
[----:B------:R-:W-:Y:S02]  /*0900*/  ULDC UR4, c[0x0][0x580] ;  /* 0x0001600000047ab9 */ /* 0x000fe40000000800 */
[----:B------:R-:W-:-:S07]  /*0910*/  IMAD.U32 R56, RZ, RZ, UR4 ;  /* 0x00000004ff387e24 */ /* 0x000fce000f8e00ff */
.L_x_5:
[----:B------:R-:W-:Y:S02]  /*0920*/  ULDC.64 UR4, c[0x0][0x5a0] ;  /* 0x0001680000047ab9 */ /* 0x000fe40000000a00 */
[----:B------:R-:W-:-:S04]  /*0930*/  ISETP.NE.U32.AND P0, PT, RZ, UR4, PT ;  /* 0x00000004ff007c0c */ /* 0x000fc8000bf05070 */
[----:B------:R-:W-:-:S13]  /*0940*/  ISETP.NE.AND.EX P0, PT, RZ, UR5, PT, P0 ;  /* 0x00000005ff007c0c */ /* 0x000fda000bf05300 */
[----:B------:R-:W-:Y:S05]  /*0950*/  @!P0 BRA `(.L_x_7) ;  /* 0x00000000001c8947 */ /* 0x000fea0003800000 */
[----:B-1----:R-:W1:Y:S02]  /*0960*/  LDC.64 R6, c[0x0][0x5a0] ;  /* 0x00016800ff067b82 */ /* 0x002e640000000a00 */
[----:B-1----:R-:W2:Y:S02]  /*0970*/  LDG.E.64 R6, desc[UR36][R6.64] ;  /* 0x0000002406067981 */ /* 0x002ea4000c1e1b00 */
[----:B--2---:R-:W-:-:S04]  /*0980*/  ISETP.NE.U32.AND P0, PT, R6, RZ, PT ;  /* 0x000000ff0600720c */ /* 0x004fc80003f05070 */
[----:B------:R-:W-:-:S13]  /*0990*/  ISETP.NE.AND.EX P0, PT, R7, RZ, PT, P0 ;  /* 0x000000ff0700720c */ /* 0x000fda0003f05300 */
[----:B------:R-:W-:Y:S05]  /*09a0*/  @!P0 BRA `(.L_x_7) ;  /* 0x0000000000088947 */ /* 0x000fea0003800000 */
[----:B0-----:R2:W5:Y:S01]  /*09b0*/  LD.E R57, desc[UR36][R6.64] ;  /* 0x0000002406397980 */ /* 0x001562000c101900 */
[----:B------:R-:W-:Y:S05]  /*09c0*/  BRA `(.L_x_8) ;  /* 0x0000000000247947 */ /* 0x000fea0003800000 */
.L_x_7:
[----:B------:R-:W-:Y:S02]  /*09d0*/  ULDC.64 UR4, c[0x0][0x590] ;  /* 0x0001640000047ab9 */ /* 0x000fe40000000a00 */
[----:B------:R-:W-:-:S04]  /*09e0*/  ISETP.NE.U32.AND P0, PT, RZ, UR4, PT ;  /* 0x00000004ff007c0c */ /* 0x000fc8000bf05070 */
[----:B------:R-:W-:-:S13]  /*09f0*/  ISETP.NE.AND.EX P0, PT, RZ, UR5, PT, P0 ;  /* 0x00000005ff007c0c */ /* 0x000fda000bf05300 */
[----:B------:R-:W-:Y:S05]  /*0a00*/  @!P0 BRA `(.L_x_9) ;  /* 0x00000000000c8947 */ /* 0x000fea0003800000 */
[----:B-1----:R-:W0:Y:S02]  /*0a10*/  LDC.64 R6, c[0x0][0x590] ;  /* 0x00016400ff067b82 */ /* 0x002e240000000a00 */
[----:B0-----:R0:W5:Y:S01]  /*0a20*/  LDG.E R57, desc[UR36][R6.64] ;  /* 0x0000002406397981 */ /* 0x001162000c1e1900 */
[----:B------:R-:W-:Y:S05]  /*0a30*/  BRA `(.L_x_8) ;  /* 0x0000000000087947 */ /* 0x000fea0003800000 */
.L_x_9:
[----:B------:R-:W-:Y:S02]  /*0a40*/  ULDC UR4, c[0x0][0x584] ;  /* 0x0001610000047ab9 */ /* 0x000fe40000000800 */
[----:B0-----:R-:W-:-:S07]  /*0a50*/  IMAD.U32 R57, RZ, RZ, UR4 ;  /* 0x00000004ff397e24 */ /* 0x001fce000f8e00ff */
.L_x_8:
[----:B------:R-:W3:Y:S01]  /*0a60*/  LDC R2, c[0x0][0x65c] ;  /* 0x00019700ff027b82 */ /* 0x000ee20000000800 */
[----:B------:R-:W4:Y:S01]  /*0a70*/  S2R R14, SR_CTAID.Y ;  /* 0x00000000000e7919 */ /* 0x000f220000002600 */
[----:B------:R-:W-:Y:S01]  /*0a80*/  ULDC UR6, c[0x0][0x28c] ;  /* 0x0000a30000067ab9 */ /* 0x000fe20000000800 */
[----:B------:R-:W-:Y:S01]  /*0a90*/  ISETP.NE.AND P0, PT, R8, 0x2, PT ;  /* 0x000000020800780c */ /* 0x000fe20003f05270 */
[----:B------:R-:W-:Y:S01]  /*0aa0*/  UIADD3 UR6, UR6, 0x1f, URZ ;  /* 0x0000001f06067890 */ /* 0x000fe2000fffe03f */
[----:B012---:R-:W0:Y:S01]  /*0ab0*/  S2R R6, SR_CTAID.X ;  /* 0x0000000000067919 */ /* 0x007e220000002500 */
[----:B------:R-:W-:Y:S01]  /*0ac0*/  IMAD.MOV.U32 R7, RZ, RZ, RZ ;  /* 0x000000ffff077224 */ /* 0x000fe200078e00ff */
[----:B------:R-:W-:Y:S01]  /*0ad0*/  UMOV UR38, URZ ;  /* 0x0000003f00267c82 */ /* 0x000fe20008000000 */
[----:B------:R-:W-:Y:S01]  /*0ae0*/  USHF.R.S32.HI UR7, URZ, 0x1f, UR6 ;  /* 0x0000001f3f077899 */ /* 0x000fe20008011406 */
[----:B------:R-:W-:Y:S01]  /*0af0*/  UMOV UR39, URZ ;  /* 0x0000003f00277c82 */ /* 0x000fe20008000000 */
[----:B------:R-:W-:-:S02]  /*0b00*/  ULDC.64 UR8, c[0x0][0x650] ;  /* 0x0001940000087ab9 */ /* 0x000fc40000000a00 */
[----:B------:R-:W-:-:S04]  /*0b10*/  ULEA.HI UR7, UR7, UR6, URZ, 0x5 ;  /* 0x0000000607077291 */ /* 0x000fc8000f8f283f */
[----:B------:R-:W-:Y:S01]  /*0b20*/  USHF.R.S32.HI UR40, URZ, 0x5, UR7 ;  /* 0x000000053f287899 */ /* 0x000fe20008011407 */
[----:B---3--:R-:W-:-:S13]  /*0b30*/  ISETP.NE.AND P1, PT, R2, 0x1, PT ;  /* 0x000000010200780c */ /* 0x008fda0003f25270 */
[----:B------:R-:W0:Y:S01]  /*0b40*/  @P1 LDC R19, c[0x0][0x10] ;  /* 0x00000400ff131b82 */ /* 0x000e220000000800 */
[----:B----4-:R-:W-:Y:S02]  /*0b50*/  @P1 IMAD.MOV.U32 R8, RZ, RZ, R14 ;  /* 0x000000ffff081224 */ /* 0x010fe400078e000e */
[----:B------:R-:W-:Y:S02]  /*0b60*/  @P1 IMAD.MOV.U32 R9, RZ, RZ, RZ ;  /* 0x000000ffff091224 */ /* 0x000fe400078e00ff */
[----:B------:R-:W-:-:S03]  /*0b70*/  @P1 IMAD.MOV.U32 R17, RZ, RZ, RZ ;  /* 0x000000ffff111224 */ /* 0x000fc600078e00ff */
[----:B------:R-:W1:Y:S01]  /*0b80*/  @!P1 LDC R11, c[0x0][0xc] ;  /* 0x00000300ff0b9b82 */ /* 0x000e620000000800 */
[----:B------:R-:W-:Y:S01]  /*0b90*/  ULDC UR4, c[0x0][0xc] ;  /* 0x0000030000047ab9 */ /* 0x000fe20000000800 */
[----:B------:R-:W-:Y:S02]  /*0ba0*/  ULDC UR5, c[0x0][0x10] ;  /* 0x0000040000057ab9 */ /* 0x000fe40000000800 */
[----:B------:R-:W-:-:S04]  /*0bb0*/  UIMAD.WIDE.U32 UR4, UR4, UR5, URZ ;  /* 0x00000005040472a5 */ /* 0x000fc8000f8e003f */
[----:B------:R-:W2:Y:S01]  /*0bc0*/  LDC R2, c[0x0][0x14] ;  /* 0x00000500ff027b82 */ /* 0x000ea20000000800 */
[----:B0-----:R-:W-:-:S04]  /*0bd0*/  @P1 IMAD.WIDE.U32 R18, R6, R19, R8 ;  /* 0x0000001306121225 */ /* 0x001fc800078e0008 */
[----:B------:R-:W-:Y:S02]  /*0be0*/  @P1 IMAD.IADD R17, R19, 0x1, R17 ;  /* 0x0000000113111824 */ /* 0x000fe400078e0211 */
[----:B-1----:R-:W-:-:S04]  /*0bf0*/  @!P1 IMAD.WIDE.U32 R8, R11, R14, R6 ;  /* 0x0000000e0b089225 */ /* 0x002fc800078e0006 */
[----:B------:R-:W-:Y:S02]  /*0c00*/  @!P1 IMAD.MOV.U32 R18, RZ, RZ, R8 ;  /* 0x000000ffff129224 */ /* 0x000fe400078e0008 */
[----:B------:R-:W-:Y:S02]  /*0c10*/  @!P1 IMAD.MOV.U32 R17, RZ, RZ, R9 ;  /* 0x000000ffff119224 */ /* 0x000fe400078e0009 */
[----:B--2---:R-:W-:-:S04]  /*0c20*/  IMAD.WIDE.U32 R12, R2, UR4, RZ ;  /* 0x00000004020c7c25 */ /* 0x004fc8000f8e00ff */
[----:B------:R-:W-:Y:S01]  /*0c30*/  IMAD R23, R2, UR5, RZ ;  /* 0x0000000502177c24 */ /* 0x000fe2000f8e02ff */
[----:B------:R0:W-:Y:S03]  /*0c40*/  STL.64 [R1], R12 ;  /* 0x0000000c01007387 */ /* 0x0001e60000100a00 */
[----:B------:R-:W-:Y:S01]  /*0c50*/  IMAD.IADD R23, R13, 0x1, R23 ;  /* 0x000000010d177824 */ /* 0x000fe200078e0217 */
[----:B------:R-:W-:Y:S06]  /*0c60*/  @P0 BRA `(.L_x_10) ;  /* 0x0000000000240947 */ /* 0x000fec0003800000 */
[----:B------:R-:W-:Y:S01]  /*0c70*/  USHF.R.U32.HI UR4, URZ, 0x1, UR40 ;  /* 0x000000013f047899 */ /* 0x000fe20008011628 */
[----:B------:R-:W-:Y:S01]  /*0c80*/  IADD3 R18, P0, R18, R12, RZ ;  /* 0x0000000c12127210 */ /* 0x000fe20007f1e0ff */
[----:B------:R-:W-:Y:S02]  /*0c90*/  UISETP.GE.U32.AND UP0, UPT, UR40, 0xe, UPT ;  /* 0x0000000e2800788c */ /* 0x000fe4000bf06070 */
[----:B------:R-:W-:Y:S02]  /*0ca0*/  UIMAD.WIDE.U32 UR4, UR4, -0x6db6db6d, URZ ;  /* 0x92492493040478a5 */ /* 0x000fe4000f8e003f */
[----:B------:R-:W-:Y:S01]  /*0cb0*/  IMAD.X R17, R23, 0x1, R17, P0 ;  /* 0x0000000117117824 */ /* 0x000fe200000e0611 */
[----:B------:R-:W-:Y:S01]  /*0cc0*/  UMOV UR39, URZ ;  /* 0x0000003f00277c82 */ /* 0x000fe20008000000 */
[----:B------:R-:W-:-:S04]  /*0cd0*/  USHF.R.U32.HI UR4, URZ, 0x2, UR5 ;  /* 0x000000023f047899 */ /* 0x000fc80008011605 */
[----:B------:R-:W-:Y:S02]  /*0ce0*/  UIMAD UR38, UR4, -0xe, UR40 ;  /* 0xfffffff2042678a4 */ /* 0x000fe4000f8e0228 */
[----:B------:R-:W-:-:S12]  /*0cf0*/  @UP0 ULOP3.LUT UR39, UR4, 0x1, URZ, 0xc0, !UPT ;  /* 0x0000000104270892 */ /* 0x000fd8000f8ec03f */
.L_x_10:
[----:B------:R-:W-:Y:S01]  /*0d00*/  ISETP.GE.U32.AND P0, PT, R18, UR8, PT ;  /* 0x0000000812007c0c */ /* 0x000fe2000bf06070 */
[----:B------:R-:W-:Y:S01]  /*0d10*/  IMAD.MOV.U32 R19, RZ, RZ, -0x1 ;  /* 0xffffffffff137424 */ /* 0x000fe200078e00ff */
[----:B------:R-:W-:Y:S01]  /*0d20*/  PRMT R8, RZ, 0x7610, R8 ;  /* 0x00007610ff087816 */ /* 0x000fe20000000008 */
[----:B------:R-:W-:Y:S01]  /*0d30*/  IMAD.MOV.U32 R22, RZ, RZ, -0x1 ;  /* 0xffffffffff167424 */ /* 0x000fe200078e00ff */
[----:B------:R-:W-:Y:S01]  /*0d40*/  ISETP.GE.U32.AND.EX P0, PT, R17, UR9, PT, P0 ;  /* 0x0000000911007c0c */ /* 0x000fe2000bf06100 */
[----:B------:R-:W-:-:S12]  /*0d50*/  IMAD.MOV.U32 R2, RZ, RZ, -0x1 ;  /* 0xffffffffff027424 */ /* 0x000fd800078e00ff */
[----:B------:R-:W-:Y:S05]  /*0d60*/  @P0 BRA `(.L_x_11) ;  /* 0x00000004005c0947 */ /* 0x000fea0003800000 */
[----:B------:R-:W1:Y:S01]  /*0d70*/  LDC.64 R20, c[0x0][0x628] ;  /* 0x00018a00ff147b82 */ /* 0x000e620000000a00 */
[----:B------:R-:W-:Y:S02]  /*0d80*/  IMAD.MOV.U32 R8, RZ, RZ, R18 ;  /* 0x000000ffff087224 */ /* 0x000fe400078e0012 */
[----:B------:R-:W-:-:S05]  /*0d90*/  IMAD.MOV.U32 R9, RZ, RZ, R17 ;  /* 0x000000ffff097224 */ /* 0x000fca00078e0011 */
[----:B------:R-:W2:Y:S08]  /*0da0*/  LDC R2, c[0x0][0x630] ;  /* 0x00018c00ff027b82 */ /* 0x000eb00000000800 */
[----:B------:R-:W3:Y:S01]  /*0db0*/  LDC.64 R24, c[0x0][0x620] ;  /* 0x00018800ff187b82 */ /* 0x000ee20000000a00 */
[----:B-1----:R-:W-:-:S04]  /*0dc0*/  ISETP.NE.U32.AND P0, PT, R20, RZ, PT ;  /* 0x000000ff1400720c */ /* 0x002fc80003f05070 */
[----:B------:R-:W-:-:S13]  /*0dd0*/  ISETP.NE.AND.EX P0, PT, R21, RZ, PT, P0 ;  /* 0x000000ff1500720c */ /* 0x000fda0003f05300 */
[----:B--23--:R-:W-:Y:S05]  /*0de0*/  @!P0 BRA `(.L_x_12) ;  /* 0x0000000000288947 */ /* 0x00cfea0003800000 */
[----:B0-----:R-:W0:Y:S02]  /*0df0*/  LDC R13, c[0x0][0x634] ;  /* 0x00018d00ff0d7b82 */ /* 0x001e240000000800 */
[----:B0-----:R-:W-:-:S05]  /*0e00*/  IADD3 R13, P0, R18, R13, RZ ;  /* 0x0000000d120d7210 */ /* 0x001fca0007f1e0ff */
[----:B------:R-:W-:-:S04]  /*0e10*/  IMAD.X R15, RZ, RZ, R17, P0 ;  /* 0x000000ffff0f7224 */ /* 0x000fc800000e0611 */
[----:B------:R-:W-:-:S04]  /*0e20*/  IMAD.WIDE.U32 R8, R15, R20, RZ ;  /* 0x000000140f087225 */ /* 0x000fc800078e00ff */
[----:B------:R-:W-:-:S04]  /*0e30*/  IMAD.WIDE.U32 R10, P0, R13, R21, R8 ;  /* 0x000000150d0a7225 */ /* 0x000fc80007800008 */
[----:B------:R-:W-:-:S04]  /*0e40*/  IMAD.WIDE.U32 R8, R13, R20, RZ ;  /* 0x000000140d087225 */ /* 0x000fc800078e00ff */
[----:B------:R-:W-:Y:S01]  /*0e50*/  IMAD.X R13, RZ, RZ, RZ, P0 ;  /* 0x000000ffff0d7224 */ /* 0x000fe200000e06ff */
[----:B------:R-:W-:Y:S01]  /*0e60*/  IADD3 RZ, P0, R9, R10, RZ ;  /* 0x0000000a09ff7210 */ /* 0x000fe20007f1e0ff */
[----:B------:R-:W-:-:S04]  /*0e70*/  IMAD.MOV.U32 R12, RZ, RZ, R11 ;  /* 0x000000ffff0c7224 */ /* 0x000fc800078e000b */
[----:B------:R-:W-:-:S08]  /*0e80*/  IMAD.WIDE.U32.X R8, R15, R21, R12, P0 ;  /* 0x000000150f087225 */ /* 0x000fd000000e040c */
.L_x_12:
[-CC-:B------:R-:W-:Y:S01]  /*0e90*/  SHF.R.U64 R31, R8, R2.reuse, R9.reuse ;  /* 0x00000002081f7219 */ /* 0x180fe20000001209 */
[----:B0-----:R-:W0:Y:S01]  /*0ea0*/  LDC R12, c[0x0][0x618] ;  /* 0x00018600ff0c7b82 */ /* 0x001e220000000800 */
[----:B------:R-:W-:Y:S01]  /*0eb0*/  SHF.R.U32.HI R7, RZ, R2, R9 ;  /* 0x00000002ff077219 */ /* 0x000fe20000011609 */
[----:B------:R-:W-:Y:S01]  /*0ec0*/  ULDC UR4, c[0x0][0x150] ;  /* 0x0000540000047ab9 */ /* 0x000fe20000000800 */
[----:B------:R-:W-:Y:S01]  /*0ed0*/  IADD3 R11, P0, RZ, -R31, RZ ;  /* 0x8000001fff0b7210 */ /* 0x000fe20007f1e0ff */
[----:B------:R-:W-:Y:S01]  /*0ee0*/  IMAD.MOV.U32 R19, RZ, RZ, R17 ;  /* 0x000000ffff137224 */ /* 0x000fe200078e0011 */
[----:B------:R-:W-:-:S03]  /*0ef0*/  I2FP.F32.U32 R2, R6 ;  /* 0x0000000600027245 */ /* 0x000fc60000201000 */
[----:B------:R-:W1:Y:S01]  /*0f00*/  LDC.64 R26, c[0x0][0x640] ;  /* 0x00019000ff1a7b82 */ /* 0x000e620000000a00 */
[----:B------:R-:W-:Y:S02]  /*0f10*/  IMAD.X R13, RZ, RZ, ~R7, P0 ;  /* 0x000000ffff0d7224 */ /* 0x000fe400000e0e07 */
[----:B------:R-:W-:Y:S01]  /*0f20*/  FMUL R2, R2, UR4 ;  /* 0x0000000402027c20 */ /* 0x000fe20008400000 */
[----:B------:R-:W-:Y:S01]  /*0f30*/  IMAD.WIDE.U32 R8, R11, R24, R18 ;  /* 0x000000180b087225 */ /* 0x000fe200078e0012 */
[----:B------:R-:W-:-:S03]  /*0f40*/  ULDC UR4, c[0x0][0x154] ;  /* 0x0000550000047ab9 */ /* 0x000fc60000000800 */
[----:B------:R-:W-:Y:S01]  /*0f50*/  IMAD R10, R13, R24, RZ ;  /* 0x000000180d0a7224 */ /* 0x000fe200078e02ff */
[----:B------:R-:W2:Y:S01]  /*0f60*/  LDC R7, c[0x0][0x144] ;  /* 0x00005100ff077b82 */ /* 0x000ea20000000800 */
[----:B------:R-:W3:Y:S02]  /*0f70*/  F2I.U32.TRUNC.NTZ R2, R2 ;  /* 0x0000000200027305 */ /* 0x000ee4000020f000 */
[----:B------:R-:W-:-:S04]  /*0f80*/  IMAD R11, R11, R25, R10 ;  /* 0x000000190b0b7224 */ /* 0x000fc800078e020a */
[----:B------:R-:W-:Y:S01]  /*0f90*/  IMAD.IADD R9, R9, 0x1, R11 ;  /* 0x0000000109097824 */ /* 0x000fe200078e020b */
[----:B------:R-:W4:Y:S01]  /*0fa0*/  LDC R22, c[0x0][0x608] ;  /* 0x00018200ff167b82 */ /* 0x000f220000000800 */
[----:B------:R-:W-:-:S03]  /*0fb0*/  IMAD.MOV.U32 R11, RZ, RZ, -0x1 ;  /* 0xffffffffff0b7424 */ /* 0x000fc600078e00ff */
[--C-:B0-----:R-:W-:Y:S02]  /*0fc0*/  SHF.R.U64 R20, R8, R12, R9.reuse ;  /* 0x0000000c08147219 */ /* 0x101fe40000001209 */
[----:B------:R-:W-:Y:S02]  /*0fd0*/  I2FP.F32.U32 R8, R14 ;  /* 0x0000000e00087245 */ /* 0x000fe40000201000 */
[----:B------:R-:W0:Y:S01]  /*0fe0*/  LDC R24, c[0x0][0x658] ;  /* 0x00019600ff187b82 */ /* 0x000e220000000800 */
[----:B-1----:R-:W-:Y:S01]  /*0ff0*/  ISETP.NE.U32.AND P0, PT, R26, RZ, PT ;  /* 0x000000ff1a00720c */ /* 0x002fe20003f05070 */
[----:B---3--:R-:W-:Y:S02]  /*1000*/  IMAD.MOV R10, RZ, RZ, -R2 ;  /* 0x000000ffff0a7224 */ /* 0x008fe400078e0a02 */
[----:B------:R-:W-:Y:S01]  /*1010*/  FMUL R8, R8, UR4 ;  /* 0x0000000408087c20 */ /* 0x000fe20008400000 */
[----:B------:R-:W-:Y:S02]  /*1020*/  SHF.R.U32.HI R9, RZ, R12, R9 ;  /* 0x0000000cff097219 */ /* 0x000fe40000011609 */
[----:B------:R-:W-:Y:S01]  /*1030*/  ISETP.NE.AND.EX P0, PT, R27, RZ, PT, P0 ;  /* 0x000000ff1b00720c */ /* 0x000fe20003f05300 */
[----:B------:R1:W3:Y:S01]  /*1040*/  F2I.U32.TRUNC.NTZ R15, R8 ;  /* 0x00000008000f7305 */ /* 0x0002e2000020f000 */
[----:B------:R-:W1:Y:S01]  /*1050*/  LDC R19, c[0x0][0x148] ;  /* 0x00005200ff137b82 */ /* 0x000e620000000800 */
[----:B--2---:R-:W-:-:S07]  /*1060*/  IMAD R2, R7, R10, R6 ;  /* 0x0000000a07027224 */ /* 0x004fce00078e0206 */
[----:B------:R-:W2:Y:S01]  /*1070*/  LDC R25, c[0x0][0x600] ;  /* 0x00018000ff197b82 */ /* 0x000ea20000000800 */
[-CC-:B----4-:R-:W-:Y:S02]  /*1080*/  SHF.R.U64 R32, R20, R22.reuse, R9.reuse ;  /* 0x0000001614207219 */ /* 0x190fe40000001209 */
[----:B------:R-:W-:Y:S01]  /*1090*/  SHF.R.U32.HI R7, RZ, R22, R9 ;  /* 0x00000016ff077219 */ /* 0x000fe20000011609 */
[----:B------:R-:W-:-:S04]  /*10a0*/  IMAD.MOV.U32 R9, RZ, RZ, 0x1 ;  /* 0x00000001ff097424 */ /* 0x000fc800078e00ff */
[----:B------:R-:W4:Y:S01]  /*10b0*/  LDC R28, c[0x0][0x648] ;  /* 0x00019200ff1c7b82 */ /* 0x000f220000000800 */
[-C--:B0-----:R-:W-:Y:S02]  /*10c0*/  SHF.L.U32 R6, R11, R24.reuse, RZ ;  /* 0x000000180b067219 */ /* 0x081fe400000006ff */
[--C-:B------:R-:W-:Y:S02]  /*10d0*/  SHF.R.U64 R22, R32, R24, R7.reuse ;  /* 0x0000001820167219 */ /* 0x100fe40000001207 */
[----:B------:R-:W-:Y:S02]  /*10e0*/  LOP3.LUT R13, RZ, R6, RZ, 0x33, !PT ;  /* 0x00000006ff0d7212 */ /* 0x000fe400078e33ff */
[-C--:B------:R-:W-:Y:S01]  /*10f0*/  SHF.R.U32.HI R7, RZ, R24.reuse, R7 ;  /* 0x00000018ff077219 */ /* 0x080fe20000011607 */
[----:B------:R-:W0:Y:S01]  /*1100*/  LDC R29, c[0x0][0x638] ;  /* 0x00018e00ff1d7b82 */ /* 0x000e220000000800 */
[----:B------:R-:W-:Y:S01]  /*1110*/  SHF.L.U32 R12, R9, R24, RZ ;  /* 0x00000018090c7219 */ /* 0x000fe200000006ff */
[----:B------:R-:W-:-:S06]  /*1120*/  IMAD.MOV.U32 R6, RZ, RZ, R22 ;  /* 0x000000ffff067224 */ /* 0x000fcc00078e0016 */
[----:B------:R-:W0:Y:S01]  /*1130*/  LDC R30, c[0x0][0x610] ;  /* 0x00018400ff1e7b82 */ /* 0x000e220000000800 */
[----:B-1-3--:R-:W-:Y:S05]  /*1140*/  @!P0 BRA `(.L_x_13) ;  /* 0x0000000000288947 */ /* 0x00afea0003800000 */
[----:B------:R-:W1:Y:S02]  /*1150*/  LDC R11, c[0x0][0x64c] ;  /* 0x00019300ff0b7b82 */ /* 0x000e640000000800 */
[----:B-1----:R-:W-:-:S05]  /*1160*/  IADD3 R11, P0, R22, R11, RZ ;  /* 0x0000000b160b7210 */ /* 0x002fca0007f1e0ff */
        /* <DEDUP_REMOVED lines=8> */
.L_x_13:
[----:B----4-:R-:W-:Y:S01]  /*11f0*/  SHF.R.U64 R6, R6, R28, R7 ;  /* 0x0000001c06067219 */ /* 0x010fe20000001207 */
[----:B--2---:R-:W-:Y:S01]  /*1200*/  VIADD R7, R25, 0xffffffff ;  /* 0xffffffff19077836 */ /* 0x004fe20000000000 */
[----:B------:R-:W-:Y:S01]  /*1210*/  LOP3.LUT R13, R32, R13, RZ, 0xc0, !PT ;  /* 0x0000000d200d7212 */ /* 0x000fe200078ec0ff */
[----:B------:R-:W-:Y:S02]  /*1220*/  IMAD.MOV R15, RZ, RZ, -R15 ;  /* 0x000000ffff0f7224 */ /* 0x000fe400078e0a0f */
[----:B------:R-:W-:Y:S01]  /*1230*/  IMAD.MOV R8, RZ, RZ, -R6 ;  /* 0x000000ffff087224 */ /* 0x000fe200078e0a06 */
[----:B------:R-:W-:Y:S01]  /*1240*/  LOP3.LUT R7, R20, R7, RZ, 0xc0, !PT ;  /* 0x0000000714077212 */ /* 0x000fe200078ec0ff */
[----:B------:R-:W-:Y:S02]  /*1250*/  IMAD R13, R12, R6, R13 ;  /* 0x000000060c0d7224 */ /* 0x000fe400078e020d */
[----:B------:R-:W-:Y:S02]  /*1260*/  @P1 IMAD R2, R19, R15, R14 ;  /* 0x0000000f13021224 */ /* 0x000fe400078e020e */
[----:B0-----:R-:W-:-:S02]  /*1270*/  IMAD R6, R8, R29, R22 ;  /* 0x0000001d08067224 */ /* 0x001fc400078e0216 */
[----:B------:R-:W-:Y:S02]  /*1280*/  IMAD R2, R13, R30, R2 ;  /* 0x0000001e0d027224 */ /* 0x000fe400078e0202 */
[----:B------:R-:W-:Y:S02]  /*1290*/  IMAD R19, R6, R25, R7 ;  /* 0x0000001906137224 */ /* 0x000fe400078e0207 */
[----:B------:R-:W-:-:S03]  /*12a0*/  IMAD.MOV.U32 R8, RZ, RZ, 0x1 ;  /* 0x00000001ff087424 */ /* 0x000fc600078e00ff */
[----:B------:R-:W-:Y:S02]  /*12b0*/  SEL R22, R19, R2, !P1 ;  /* 0x0000000213167207 */ /* 0x000fe40004800000 */
[----:B------:R-:W-:Y:S01]  /*12c0*/  SEL R19, R2, R19, !P1 ;  /* 0x0000001302137207 */ /* 0x000fe20004800000 */
[----:B------:R-:W-:-:S07]  /*12d0*/  IMAD.MOV.U32 R2, RZ, RZ, R31 ;  /* 0x000000ffff027224 */ /* 0x000fce00078e001f */
.L_x_11:
[----:B------:R-:W-:Y:S05]  /*12e0*/  @!P2 BRA `(.L_x_14) ;  /* 0x000000380010a947 */ /* 0x000fea0003800000 */
[----:B------:R-:W-:-:S13]  /*12f0*/  ISETP.GT.U32.AND P0, PT, R33, 0x1, PT ;  /* 0x000000012100780c */ /* 0x000fda0003f04070 */
[----:B------:R-:W-:Y:S05]  /*1300*/  @P0 EXIT ;  /* 0x000000000000094d */ /* 0x000fea0003800000 */
.L_x_15:
[----:B------:R-:W-:-:S08]  /*1310*/  NOP ;  /* 0x0000000000007918 */ /* 0x000fd00000000000 */
[----:B------:R-:W1:Y:S02]  /*1320*/  USETMAXREG.TRY_ALLOC.CTAPOOL UP0, 0xe8 ;  /* 0x000000e8000079c8 */ /* 0x000e640008000600 */
[----:B-1----:R-:W-:-:S13]  /*1330*/  PLOP3.LUT P0, PT, PT, PT, UP0, 0x80, 0x0 ;  /* 0x000000000000781c */ /* 0x002fda0003f0f008 */
[----:B------:R-:W-:Y:S05]  /*1340*/  @!P0 BRA `(.L_x_15) ;  /* 0xfffffffc00f08947 */ /* 0x000fea000383ffff */
[----:B------:R-:W-:-:S13]  /*1350*/  LOP3.LUT P0, RZ, R8, 0xff, RZ, 0xc0, !PT ;  /* 0x000000ff08ff7812 */ /* 0x000fda000780c0ff */
[----:B------:R-:W-:Y:S05]  /*1360*/  @!P0 EXIT ;  /* 0x000000000000894d */ /* 0x000fea0003800000 */
[----:B------:R-:W1:Y:S01]  /*1370*/  S2UR UR4, SR_CgaCtaId ;  /* 0x00000000000479c3 */ /* 0x000e620000008800 */
[----:B------:R-:W-:Y:S01]  /*1380*/  VIADD R6, R5, 0xffffffff ;  /* 0xffffffff05067836 */ /* 0x000fe20000000000 */
[----:B------:R-:W-:Y:S01]  /*1390*/  SHF.R.S32.HI R0, RZ, 0x1f, R3 ;  /* 0x0000001fff007819 */ /* 0x000fe20000011403 */
[----:B------:R-:W-:Y:S01]  /*13a0*/  UMOV UR41, 0x400 ;  /* 0x0000040000297882 */ /* 0x000fe20000000000 */
[----:B------:R-:W-:Y:S01]  /*13b0*/  UISETP.LT.AND UP0, UPT, UR40, 0x1, UPT ;  /* 0x000000012800788c */ /* 0x000fe2000bf01270 */
[----:B------:R-:W-:Y:S01]  /*13c0*/  LOP3.LUT R70, R16, 0x1, RZ, 0xfc, !PT ;  /* 0x0000000110467812 */ /* 0x000fe200078efcff */
[----:B------:R-:W-:Y:S01]  /*13d0*/  ULDC UR6, c[0x0][0x284] ;  /* 0x0000a10000067ab9 */ /* 0x000fe20000000800 */
[----:B------:R-:W-:Y:S01]  /*13e0*/  R2UR UR42, R6 ;  /* 0x00000000062a72ca */ /* 0x000fe200000e0000 */
[----:B------:R-:W-:Y:S01]  /*13f0*/  USEL UR43, UR40, 0x1, UP0 ;  /* 0x00000001282b7887 */ /* 0x000fe20008000000 */
[CC--:B------:R-:W-:Y:S01]  /*1400*/  LEA.HI R4, R0.reuse, R3.reuse, RZ, 0x2 ;  /* 0x0000000300047211 */ /* 0x0c0fe200078f10ff */
[----:B------:R-:W-:Y:S01]  /*1410*/  USHF.L.U32 UR46, UR40, 0x1, URZ ;  /* 0x00000001282e7899 */ /* 0x000fe2000800063f */
[----:B------:R-:W-:Y:S01]  /*1420*/  LEA.HI R0, R0, R3, RZ, 0x5 ;  /* 0x0000000300007211 */ /* 0x000fe200078f28ff */
[----:B------:R-:W-:Y:S01]  /*1430*/  UIADD3 UR43, -UR43, UR40, URZ ;  /* 0x000000282b2b7290 */ /* 0x000fe2000fffe13f */
[----:B------:R-:W-:-:S02]  /*1440*/  SHF.R.S32.HI R58, RZ, 0x2, R4 ;  /* 0x00000002ff3a7819 */ /* 0x000fc40000011404 */
[----:B------:R-:W-:Y:S02]  /*1450*/  SHF.R.S32.HI R5, RZ, 0x1f, R4 ;  /* 0x0000001fff057819 */ /* 0x000fe40000011404 */
[----:B------:R-:W-:Y:S02]  /*1460*/  LOP3.LUT R60, R4, 0xfffffffc, RZ, 0xc0, !PT ;  /* 0xfffffffc043c7812 */ /* 0x000fe400078ec0ff */
[----:B------:R-:W-:Y:S01]  /*1470*/  LEA.HI R5, R5, R58, RZ, 0x3 ;  /* 0x0000003a05057211 */ /* 0x000fe200078f18ff */
[----:B------:R-:W-:Y:S01]  /*1480*/  USHF.L.U32 UR42, UR42, 0x3, URZ ;  /* 0x000000032a2a7899 */ /* 0x000fe2000800063f */
[----:B------:R-:W-:Y:S01]  /*1490*/  ISETP.NE.AND P0, PT, R6, RZ, PT ;  /* 0x000000ff0600720c */ /* 0x000fe20003f05270 */
[----:B------:R-:W-:Y:S01]  /*14a0*/  IMAD.IADD R60, R3, 0x1, -R60 ;  /* 0x00000001033c7824 */ /* 0x000fe200078e0a3c */
[----:B------:R-:W-:Y:S01]  /*14b0*/  LOP3.LUT R5, R5, 0xfffffff8, RZ, 0xc0, !PT ;  /* 0xfffffff805057812 */ /* 0x000fe200078ec0ff */
[----:B-1----:R-:W-:Y:S01]  /*14c0*/  ULEA UR41, UR4, UR41, 0x18 ;  /* 0x0000002904297291 */ /* 0x002fe2000f8ec03f */
[----:B------:R-:W-:Y:S01]  /*14d0*/  SEL R71, RZ, 0x1, P0 ;  /* 0x00000001ff477807 */ /* 0x000fe20000000000 */
[----:B------:R-:W-:-:S02]  /*14e0*/  IMAD.U32 R62, RZ, RZ, UR42 ;  /* 0x0000002aff3e7e24 */ /* 0x000fc4000f8e00ff */
[----:B------:R-:W-:Y:S01]  /*14f0*/  UIADD3 UR47, UR41, 0xf0, URZ ;  /* 0x000000f0292f7890 */ /* 0x000fe2000fffe03f */
[----:B------:R-:W-:Y:S01]  /*1500*/  IMAD.IADD R58, R58, 0x1, -R5 ;  /* 0x000000013a3a7824 */ /* 0x000fe200078e0a05 */
[----:B------:R-:W-:Y:S01]  /*1510*/  UIADD3 UR4, UR41, 0x200, URZ ;  /* 0x0000020029047890 */ /* 0x000fe2000fffe03f */
[----:B------:R-:W-:Y:S01]  /*1520*/  SHF.R.S32.HI R5, RZ, 0x5, R0 ;  /* 0x00000005ff057819 */ /* 0x000fe20000011400 */
[----:B------:R-:W-:Y:S01]  /*1530*/  UIADD3 UR5, UR41, 0x1c200, URZ ;  /* 0x0001c20029057890 */ /* 0x000fe2000fffe03f */
[C---:B------:R-:W-:Y:S01]  /*1540*/  LOP3.LUT R64, R62.reuse, 0x8, RZ, 0xc0, !PT ;  /* 0x000000083e407812 */ /* 0x040fe200078ec0ff */
[----:B------:R-:W-:Y:S01]  /*1550*/  USHF.R.U32.HI UR4, URZ, 0x4, UR4 ;  /* 0x000000043f047899 */ /* 0x000fe20008011604 */
[--C-:B------:R-:W-:Y:S01]  /*1560*/  SHF.R.S32.HI R59, RZ, 0x1f, R58.reuse ;  /* 0x0000001fff3b7819 */ /* 0x100fe2000001143a */
[----:B------:R-:W-:Y:S01]  /*1570*/  USHF.R.U32.HI UR5, URZ, 0x4, UR5 ;  /* 0x000000043f057899 */ /* 0x000fe20008011605 */
[C-C-:B------:R-:W-:Y:S01]  /*1580*/  IMAD R65, R5.reuse, -0x10, -R58.reuse ;  /* 0xfffffff005417824 */ /* 0x140fe200078e0a3a */
[----:B------:R-:W-:Y:S01]  /*1590*/  ULOP3.LUT UR4, UR4, 0x3fff, URZ, 0xc0, !UPT ;  /* 0x00003fff04047892 */ /* 0x000fe2000f8ec03f */
[----:B------:R-:W-:Y:S01]  /*15a0*/  IMAD.U32 R61, RZ, RZ, UR47 ;  /* 0x0000002fff3d7e24 */ /* 0x000fe2000f8e00ff */
[----:B------:R-:W-:Y:S01]  /*15b0*/  ULOP3.LUT UR5, UR5, 0x3fff, URZ, 0xc0, !UPT ;  /* 0x00003fff05057892 */ /* 0x000fe2000f8ec03f */
[----:B------:R-:W-:Y:S01]  /*15c0*/  IMAD.WIDE R58, R5, 0x10, R58 ;  /* 0x00000010053a7825 */ /* 0x000fe200078e023a */
[----:B------:R-:W-:Y:S01]  /*15d0*/  LOP3.LUT R62, R62, 0x8, RZ, 0xc, !PT ;  /* 0x000000083e3e7812 */ /* 0x000fe200078e0cff */
[----:B------:R-:W-:Y:S01]  /*15e0*/  ULOP3.LUT UR44, UR4, 0x10000, URZ, 0xfc, !UPT ;  /* 0x00010000042c7892 */ /* 0x000fe2000f8efc3f */
[----:B------:R-:W-:Y:S01]  /*15f0*/  LOP3.LUT R64, R64, 0x18, RZ, 0x3c, !PT ;  /* 0x0000001840407812 */ /* 0x000fe200078e3cff */
[----:B------:R-:W-:Y:S01]  /*1600*/  VIADD R63, R61, UR42 ;  /* 0x0000002a3d3f7c36 */ /* 0x000fe20008000000 */
[----:B------:R-:W-:Y:S01]  /*1610*/  ULOP3.LUT UR45, UR5, 0x10000, URZ, 0xfc, !UPT ;  /* 0x00010000052d7892 */ /* 0x000fe2000f8efc3f */
[----:B------:R-:W-:-:S11]  /*1620*/  VIADD R65, R65, UR6 ;  /* 0x0000000641417c36 */ /* 0x000fd60008000000 */
.L_x_99:
[----:B------:R-:W-:Y:S01]  /*1630*/  SHF.L.U32 R0, R71, 0x1f, RZ ;  /* 0x0000001f47007819 */ /* 0x000fe200000006ff */
[----:B------:R-:W-:Y:S02]  /*1640*/  ULDC UR4, c[0x0][0x28c] ;  /* 0x0000a30000047ab9 */ /* 0x000fe40000000800 */
[----:B------:R-:W-:Y:S01]  /*1650*/  ISETP.LT.AND P1, PT, RZ, UR4, PT ;  /* 0x00000004ff007c0c */ /* 0x000fe2000bf21270 */
[----:B------:R-:W1:Y:S02]  /*1660*/  SYNCS.PHASECHK.TRANS64.TRYWAIT P0, [R61+UR42], R0 ;  /* 0x000000003d0075a7 */ /* 0x000e64000800016a */
[----:B01-34-:R-:W-:Y:S10]  /*1670*/  @!P0 BRA `(.L_x_16) ;  /* 0x0000004800888947 */ /* 0x01bff40003800000 */
.L_x_131:
[----:B------:R-:W-:Y:S05]  /*1680*/  @P1 BRA `(.L_x_17) ;  /* 0x0000000000401947 */ /* 0x000fea0003800000 */
[----:B-1----:R-:W-:Y:S01]  /*1690*/  MOV R0, 0x0 ;  /* 0x0000000000007802 */ /* 0x002fe20000000f00 */
[----:B------:R-:W-:Y:S01]  /*16a0*/  ULDC.64 UR4, c[0x4][0x68] ;  /* 0x01001a0000047ab9 */ /* 0x000fe20000000a00 */
[----:B------:R-:W-:Y:S01]  /*16b0*/  ULDC.64 UR6, c[0x4][0x8] ;  /* 0x0100020000067ab9 */ /* 0x000fe20000000a00 */
[----:B------:R-:W-:Y:S01]  /*16c0*/  IMAD.U32 R4, RZ, RZ, UR4 ;  /* 0x00000004ff047e24 */ /* 0x000fe2000f8e00ff */
[----:B------:R1:W2:Y:S01]  /*16d0*/  LDC.64 R14, c[0x4][R0] ;  /* 0x01000000000e7b82 */ /* 0x0002a20000000a00 */
[----:B------:R-:W-:Y:S01]  /*16e0*/  IMAD.U32 R5, RZ, RZ, UR5 ;  /* 0x00000005ff057e24 */ /* 0x000fe2000f8e00ff */
[----:B------:R-:W-:Y:S01]  /*16f0*/  ULDC.64 UR4, c[0x4][0x70] ;  /* 0x01001c0000047ab9 */ /* 0x000fe20000000a00 */
[----:B------:R-:W-:Y:S02]  /*1700*/  IMAD.U32 R10, RZ, RZ, UR6 ;  /* 0x00000006ff0a7e24 */ /* 0x000fe4000f8e00ff */
[----:B------:R-:W-:Y:S02]  /*1710*/  IMAD.U32 R6, RZ, RZ, UR4 ;  /* 0x00000004ff067e24 */ /* 0x000fe4000f8e00ff */
[----:B------:R-:W-:-:S02]  /*1720*/  IMAD.U32 R7, RZ, RZ, UR5 ;  /* 0x00000005ff077e24 */ /* 0x000fc4000f8e00ff */
[----:B------:R-:W-:Y:S02]  /*1730*/  IMAD.U32 R11, RZ, RZ, UR7 ;  /* 0x00000007ff0b7e24 */ /* 0x000fe4000f8e00ff */
[----:B------:R-:W-:Y:S02]  /*1740*/  IMAD.MOV.U32 R8, RZ, RZ, 0x1e1 ;  /* 0x000001e1ff087424 */ /* 0x000fe400078e00ff */
[----:B0-----:R-:W-:Y:S02]  /*1750*/  IMAD.MOV.U32 R12, RZ, RZ, 0x1 ;  /* 0x00000001ff0c7424 */ /* 0x001fe400078e00ff */
[----:B-1----:R-:W-:-:S07]  /*1760*/  IMAD.MOV.U32 R13, RZ, RZ, RZ ;  /* 0x000000ffff0d7224 */ /* 0x002fce00078e00ff */
[----:B------:R-:W-:-:S07]  /*1770*/  LEPC R20, `(.L_x_17) ;  /* 0x000000001014794e */ /* 0x000fce0000000000 */
[----:B--2--5:R-:W-:Y:S05]  /*1780*/  CALL.ABS.NOINC R14 ;  /* 0x000000000e007343 */ /* 0x024fea0003c00000 */
.L_x_17:
[----:B------:R-:W-:-:S13]  /*1790*/  ISETP.NE.AND P0, PT, R70, 0x3, PT ;  /* 0x000000034600780c */ /* 0x000fda0003f05270 */
[----:B------:R-:W-:Y:S05]  /*17a0*/  @!P0 BRA `(.L_x_18) ;  /* 0x0000000000048947 */ /* 0x000fea0003800000 */
[----:B------:R-:W-:Y:S01]  /*17b0*/  BPT.TRAP 0x1 ;  /* 0x000000040000795c */ /* 0x000fe20000300000 */
.L_x_18:
[----:B------:R-:W-:Y:S02]  /*17c0*/  IMAD.U32 R3, RZ, RZ, UR38 ;  /* 0x00000026ff037e24 */ /* 0x000fe4000f8e00ff */
[----:B-1----:R-:W-:-:S03]  /*17d0*/  IMAD.U32 R0, RZ, RZ, UR39 ;  /* 0x00000027ff007e24 */ /* 0x002fc6000f8e00ff */
[----:B------:R-:W-:Y:S02]  /*17e0*/  LEA R3, R3, UR41, 0x3 ;  /* 0x0000002903037c11 */ /* 0x000fe4000f8e18ff */
[----:B------:R-:W-:-:S04]  /*17f0*/  SHF.L.U32 R0, R0, 0x1f, RZ ;  /* 0x0000001f00007819 */ /* 0x000fc800000006ff */
[----:B------:R1:W2:Y:S01]  /*1800*/  SYNCS.PHASECHK.TRANS64.TRYWAIT P1, [R3+URZ], R0 ;  /* 0x00000000030075a7 */ /* 0x0002a2000802017f */
[----:B------:R-:W-:Y:S05]  /*1810*/  @!P0 BRA `(.L_x_19) ;  /* 0x0000000000048947 */ /* 0x000fea0003800000 */
[----:B------:R-:W-:Y:S01]  /*1820*/  BPT.TRAP 0x1 ;  /* 0x000000040000795c */ /* 0x000fe20000300000 */
.L_x_19:
[----:B--2---:R-:W-:Y:S05]  /*1830*/  @P1 BRA `(.L_x_20) ;  /* 0x0000000000081947 */ /* 0x004fea0003800000 */
[----:B------:R-:W2:Y:S02]  /*1840*/  SYNCS.PHASECHK.TRANS64.TRYWAIT P1, [R3+URZ], R0 ;  /* 0x00000000030075a7 */ /* 0x000ea4000802017f */
[----:B--2---:R-:W-:Y:S05]  /*1850*/  @!P1 BRA `(.L_x_21) ;  /* 0x0000004800249947 */ /* 0x004fea0003800000 */
.L_x_20:
[----:B------:R-:W-:Y:S05]  /*1860*/  WARPSYNC.ALL ;  /* 0x0000000000007948 */ /* 0x000fea0003800000 */
[----:B------:R-:W-:Y:S01]  /*1870*/  ULEA UR8, UR38, UR44, 0x9 ;  /* 0x0000002c26087291 */ /* 0x000fe2000f8e483f */
[----:B------:R-:W-:Y:S01]  /*1880*/  WARPGROUP.ARRIVE ;  /* 0x00000000000079c5 */ /* 0x000fe20000000000 */
[----:B------:R-:W-:Y:S01]  /*1890*/  ULEA UR9, UR38, UR45, 0x9 ;  /* 0x0000002d26097291 */ /* 0x000fe2000f8e483f */
[----:B-12---:R-:W-:Y:S01]  /*18a0*/  IMAD.U32 R0, RZ, RZ, UR43 ;  /* 0x0000002bff007e24 */ /* 0x006fe2000f8e00ff */
[----:B------:R-:W-:Y:S01]  /*18b0*/  UMOV UR5, 0x40000040 ;  /* 0x4000004000057882 */ /* 0x000fe20000000000 */
[----:B------:R-:W-:-:S02]  /*18c0*/  UMOV UR7, 0x40000040 ;  /* 0x4000004000077882 */ /* 0x000fc40000000000 */
[----:B------:R-:W-:Y:S01]  /*18d0*/  UMOV UR4, UR8 ;  /* 0x0000000800047c82 */ /* 0x000fe20008000000 */
[----:B------:R-:W-:Y:S01]  /*18e0*/  ISETP.GE.AND P1, PT, R0, 0x1, PT ;  /* 0x000000010000780c */ /* 0x000fe20003f26270 */
[----:B------:R-:W-:Y:S02]  /*18f0*/  UMOV UR6, UR9 ;  /* 0x0000000900067c82 */ /* 0x000fe40008000000 */
[----:B------:R-:W-:Y:S01]  /*1900*/  HGMMA.64x64x8.F32.TF32 R24, gdesc[UR4], RZ, !UPT, gsb0 ;  /* 0x04e00000041879f0 */ /* 0x000fe2000c0028ff */
[----:B------:R-:W-:Y:S02]  /*1910*/  UIADD3 UR4, UR8, 0x2, URZ ;  /* 0x0000000208047890 */ /* 0x000fe4000fffe03f */
[----:B------:R-:W-:Y:S01]  /*1920*/  UIADD3 UR6, UR9, 0x2, URZ ;  /* 0x0000000209067890 */ /* 0x000fe2000fffe03f */
[----:B------:R-:W-:Y:S01]  /*1930*/  UMOV UR5, 0x40000040 ;  /* 0x4000004000057882 */ /* 0x000fe20000000000 */
[----:B------:R-:W-:Y:S01]  /*1940*/  UMOV UR7, 0x40000040 ;  /* 0x4000004000077882 */ /* 0x000fe20000000000 */
[----:B------:R-:W-:-:S02]  /*1950*/  WARPGROUP.DEPBAR.LE gsb0, 0x0 ;  /* 0x00008000000079c5 */ /* 0x000fc40000010000 */
[----:B------:R-:W-:-:S06]  /*1960*/  WARPGROUP.ARRIVE ;  /* 0x00000000000079c5 */ /* 0x000fcc0000000000 */
[----:B------:R-:W-:Y:S01]  /*1970*/  HGMMA.64x64x8.F32.TF32 R24, gdesc[UR4], R24, gsb0 ;  /* 0x04e00000041879f0 */ /* 0x000fe20008002818 */
[----:B------:R-:W-:Y:S02]  /*1980*/  UIADD3 UR4, UR8, 0x4, URZ ;  /* 0x0000000408047890 */ /* 0x000fe4000fffe03f */
[----:B------:R-:W-:Y:S01]  /*1990*/  UIADD3 UR6, UR9, 0x4, URZ ;  /* 0x0000000409067890 */ /* 0x000fe2000fffe03f */
[----:B------:R-:W-:Y:S01]  /*19a0*/  UMOV UR5, 0x40000040 ;  /* 0x4000004000057882 */ /* 0x000fe20000000000 */
[----:B------:R-:W-:Y:S01]  /*19b0*/  UMOV UR7, 0x40000040 ;  /* 0x4000004000077882 */ /* 0x000fe20000000000 */
[----:B------:R-:W-:Y:S02]  /*19c0*/  WARPGROUP.DEPBAR.LE gsb0, 0x0 ;  /* 0x00008000000079c5 */ /* 0x000fe40000010000 */
        /* <DEDUP_REMOVED lines=8> */
[----:B------:R-:W-:Y:S03]  /*1a50*/  HGMMA.64x64x8.F32.TF32 R24, gdesc[UR4], R24, gsb0 ;  /* 0x04e00000041879f0 */ /* 0x000fe60008002818 */
[----:B------:R-:W-:Y:S02]  /*1a60*/  WARPGROUP.DEPBAR.LE gsb0, 0x0 ;  /* 0x00008000000079c5 */ /* 0x000fe40000010000 */
[----:B------:R-:W-:Y:S05]  /*1a70*/  @!P1 BRA `(.L_x_22) ;  /* 0x0000000400109947 */ /* 0x000fea0003800000 */
[----:B------:R-:W-:Y:S01]  /*1a80*/  UIADD3 UR4, UR38, 0x1, URZ ;  /* 0x0000000126047890 */ /* 0x000fe2000fffe03f */
[----:B------:R-:W-:Y:S01]  /*1a90*/  IMAD.U32 R0, RZ, RZ, UR43 ;  /* 0x0000002bff007e24 */ /* 0x000fe2000f8e00ff */
[----:B------:R-:W-:Y:S02]  /*1aa0*/  UMOV UR9, UR38 ;  /* 0x0000002600097c82 */ /* 0x000fe40008000000 */
[----:B------:R-:W-:-:S04]  /*1ab0*/  UISETP.NE.AND UP0, UPT, UR4, 0xe, UPT ;  /* 0x0000000e0400788c */ /* 0x000fc8000bf05270 */
[----:B------:R-:W-:Y:S02]  /*1ac0*/  USEL UR5, URZ, 0x1, UP0 ;  /* 0x000000013f057887 */ /* 0x000fe40008000000 */
[----:B------:R-:W-:Y:S02]  /*1ad0*/  USEL UR8, UR4, URZ, UP0 ;  /* 0x0000003f04087287 */ /* 0x000fe40008000000 */
[----:B------:R-:W-:-:S06]  /*1ae0*/  ULOP3.LUT UR5, UR39, UR5, URZ, 0x3c, !UPT ;  /* 0x0000000527057292 */ /* 0x000fcc000f8e3c3f */
[----:B------:R-:W-:-:S07]  /*1af0*/  IMAD.U32 R5, RZ, RZ, UR5 ;  /* 0x00000005ff057e24 */ /* 0x000fce000f8e00ff */
.L_x_29:
[----:B-12---:R-:W-:Y:S05]  /*1b00*/  @!P0 BRA `(.L_x_23) ;  /* 0x0000000000048947 */ /* 0x006fea0003800000 */
[----:B------:R-:W-:Y:S01]  /*1b10*/  BPT.TRAP 0x1 ;  /* 0x000000040000795c */ /* 0x000fe20000300000 */
.L_x_23:
[----:B------:R-:W-:Y:S01]  /*1b20*/  ULEA UR4, UR8, UR41, 0x3 ;  /* 0x0000002908047291 */ /* 0x000fe2000f8e183f */
[----:B------:R-:W-:-:S08]  /*1b30*/  SHF.L.U32 R3, R5, 0x1f, RZ ;  /* 0x0000001f05037819 */ /* 0x000fd000000006ff */
[----:B------:R1:W2:Y:S01]  /*1b40*/  SYNCS.PHASECHK.TRANS64.TRYWAIT P1, [UR4], R3 ;  /* 0x00000003ff0075a7 */ /* 0x0002a20008020144 */
[----:B------:R-:W-:Y:S05]  /*1b50*/  @!P0 BRA `(.L_x_24) ;  /* 0x0000000000048947 */ /* 0x000fea0003800000 */
[----:B------:R-:W-:Y:S01]  /*1b60*/  BPT.TRAP 0x1 ;  /* 0x000000040000795c */ /* 0x000fe20000300000 */
.L_x_24:
[----:B--2---:R-:W-:Y:S05]  /*1b70*/  @P1 BRA `(.L_x_25) ;  /* 0x0000000000081947 */ /* 0x004fea0003800000 */
[----:B------:R-:W2:Y:S02]  /*1b80*/  SYNCS.PHASECHK.TRANS64.TRYWAIT P1, [UR4], R3 ;  /* 0x00000003ff0075a7 */ /* 0x000ea40008020144 */
[----:B--2---:R-:W-:Y:S05]  /*1b90*/  @!P1 BRA `(.L_x_26) ;  /* 0x0000004400689947 */ /* 0x004fea0003800000 */
.L_x_25:
[----:B------:R-:W-:Y:S01]  /*1ba0*/  ULEA UR10, UR8, UR44, 0x9 ;  /* 0x0000002c080a7291 */ /* 0x000fe2000f8e483f */
[----:B------:R-:W-:Y:S01]  /*1bb0*/  WARPGROUP.ARRIVE ;  /* 0x00000000000079c5 */ /* 0x000fe20000000000 */
[----:B------:R-:W-:Y:S01]  /*1bc0*/  ULEA UR11, UR8, UR45, 0x9 ;  /* 0x0000002d080b7291 */ /* 0x000fe2000f8e483f */
[----:B------:R-:W-:Y:S01]  /*1bd0*/  UMOV UR5, 0x40000040 ;  /* 0x4000004000057882 */ /* 0x000fe20000000000 */
[----:B------:R-:W-:-:S03]  /*1be0*/  UMOV UR7, 0x40000040 ;  /* 0x4000004000077882 */ /* 0x000fc60000000000 */
[----:B------:R-:W-:Y:S02]  /*1bf0*/  UMOV UR4, UR10 ;  /* 0x0000000a00047c82 */ /* 0x000fe40008000000 */
[----:B------:R-:W-:Y:S02]  /*1c00*/  UMOV UR6, UR11 ;  /* 0x0000000b00067c82 */ /* 0x000fe40008000000 */
[----:B------:R-:W-:Y:S01]  /*1c10*/  HGMMA.64x64x8.F32.TF32 R24, gdesc[UR4], R24, gsb0 ;  /* 0x04e00000041879f0 */ /* 0x000fe20008002818 */
        /* <DEDUP_REMOVED lines=23> */
[----:B------:R-:W-:Y:S01]  /*1d90*/  BPT.TRAP 0x1 ;  /* 0x000000040000795c */ /* 0x000fe20000300000 */
.L_x_27:
[----:B------:R-:W-:Y:S01]  /*1da0*/  ULEA UR4, UR9, UR41, 0x3 ;  /* 0x0000002909047291 */ /* 0x000fe2000f8e183f */
[----:B------:R-:W-:-:S03]  /*1db0*/  ISETP.GT.U32.AND P1, PT, R16, 0x1, PT ;  /* 0x000000011000780c */ /* 0x000fc60003f24070 */
[----:B------:R-:W-:-:S04]  /*1dc0*/  UIADD3 UR4, UR4, 0x70, URZ ;  /* 0x0000007004047890 */ /* 0x000fc8000fffe03f */
[----:B------:R-:W-:-:S09]  /*1dd0*/  UPRMT UR4, URZ, 0x654, UR4 ;  /* 0x000006543f047896 */ /* 0x000fd20008000004 */
[----:B------:R-:W-:Y:S01]  /*1de0*/  SYNCS.ARRIVE.TRANS64.RED.A1T0 RZ, [UR4], RZ ;  /* 0x000000ffffff79a7 */ /* 0x000fe20008100404 */
[----:B------:R-:W-:Y:S05]  /*1df0*/  @P1 BRA `(.L_x_28) ;  /* 0x0000000000041947 */ /* 0x000fea0003800000 */
[----:B------:R-:W-:Y:S01]  /*1e00*/  BPT.TRAP 0x1 ;  /* 0x000000040000795c */ /* 0x000fe20000300000 */
.L_x_28:
[----:B------:R-:W-:Y:S01]  /*1e10*/  UIADD3 UR8, UR8, 0x1, URZ ;  /* 0x0000000108087890 */ /* 0x000fe2000fffe03f */
[C---:B------:R-:W-:Y:S01]  /*1e20*/  ISETP.GT.AND P1, PT, R0.reuse, 0x1, PT ;  /* 0x000000010000780c */ /* 0x040fe20003f24270 */
[----:B------:R-:W-:Y:S01]  /*1e30*/  UIADD3 UR9, UR9, 0x1, URZ ;  /* 0x0000000109097890 */ /* 0x000fe2000fffe03f */
[----:B------:R-:W-:Y:S01]  /*1e40*/  VIADD R0, R0, 0xffffffff ;  /* 0xffffffff00007836 */ /* 0x000fe20000000000 */
[----:B------:R-:W-:Y:S02]  /*1e50*/  UISETP.NE.AND UP0, UPT, UR8, 0xe, UPT ;  /* 0x0000000e0800788c */ /* 0x000fe4000bf05270 */
[----:B------:R-:W-:Y:S02]  /*1e60*/  UISETP.NE.AND UP1, UPT, UR9, 0xe, UPT ;  /* 0x0000000e0900788c */ /* 0x000fe4000bf25270 */
[----:B------:R-:W-:Y:S02]  /*1e70*/  USEL UR4, URZ, 0x1, UP0 ;  /* 0x000000013f047887 */ /* 0x000fe40008000000 */
[----:B------:R-:W-:-:S02]  /*1e80*/  USEL UR8, UR8, URZ, UP0 ;  /* 0x0000003f08087287 */ /* 0x000fc40008000000 */
[----:B------:R-:W-:Y:S02]  /*1e90*/  USEL UR9, UR9, URZ, UP1 ;  /* 0x0000003f09097287 */ /* 0x000fe40008800000 */
[----:B------:R-:W-:Y:S01]  /*1ea0*/  LOP3.LUT R5, R5, UR4, RZ, 0x3c, !PT ;  /* 0x0000000405057c12 */ /* 0x000fe2000f8e3cff */
[----:B------:R-:W-:Y:S09]  /*1eb0*/  @P1 BRA `(.L_x_29) ;  /* 0xfffffffc00101947 */ /* 0x000ff2000383ffff */
.L_x_22:
[----:B------:R-:W3:Y:S01]  /*1ec0*/  LDC R0, c[0x0][0x28c] ;  /* 0x0000a300ff007b82 */ /* 0x000ee20000000800 */
[----:B------:R4:W-:Y:S01]  /*1ed0*/  SYNCS.ARRIVE.TRANS64.A1T0 RZ, [R62+UR47], RZ ;  /* 0x000000ff3eff79a7 */ /* 0x0009e2000810002f */
[----:B---3--:R-:W-:-:S13]  /*1ee0*/  ISETP.GE.AND P1, PT, R0, 0x1, PT ;  /* 0x000000010000780c */ /* 0x008fda0003f26270 */
[----:B----4-:R-:W-:Y:S05]  /*1ef0*/  @!P1 BRA `(.L_x_30) ;  /* 0x0000000000389947 */ /* 0x010fea0003800000 */
[----:B------:R-:W-:Y:S05]  /*1f00*/  @!P0 BRA `(.L_x_31) ;  /* 0x0000000000048947 */ /* 0x000fea0003800000 */
[----:B------:R-:W-:Y:S01]  /*1f10*/  BPT.TRAP 0x1 ;  /* 0x000000040000795c */ /* 0x000fe20000300000 */
.L_x_31:
[----:B------:R-:W-:Y:S01]  /*1f20*/  UIADD3 UR6, UR43, UR38, URZ ;  /* 0x000000262b067290 */ /* 0x000fe2000fffe03f */
[----:B------:R-:W-:-:S03]  /*1f30*/  ISETP.GT.U32.AND P0, PT, R16, 0x1, PT ;  /* 0x000000011000780c */ /* 0x000fc60003f04070 */
[----:B------:R-:W-:-:S04]  /*1f40*/  USHF.R.U32.HI UR4, URZ, 0x1, UR6 ;  /* 0x000000013f047899 */ /* 0x000fc80008011606 */
[----:B------:R-:W-:-:S04]  /*1f50*/  UIMAD.WIDE.U32 UR4, UR4, -0x6db6db6d, URZ ;  /* 0x92492493040478a5 */ /* 0x000fc8000f8e003f */
[----:B------:R-:W-:-:S04]  /*1f60*/  USHF.R.U32.HI UR4, URZ, 0x2, UR5 ;  /* 0x000000023f047899 */ /* 0x000fc80008011605 */
[----:B------:R-:W-:-:S04]  /*1f70*/  UIMAD UR6, UR4, -0xe, UR6 ;  /* 0xfffffff2040678a4 */ /* 0x000fc8000f8e0206 */
[----:B------:R-:W-:-:S04]  /*1f80*/  ULEA UR6, UR6, UR41, 0x3 ;  /* 0x0000002906067291 */ /* 0x000fc8000f8e183f */
[----:B------:R-:W-:-:S04]  /*1f90*/  UIADD3 UR6, UR6, 0x70, URZ ;  /* 0x0000007006067890 */ /* 0x000fc8000fffe03f */
[----:B------:R-:W-:-:S09]  /*1fa0*/  UPRMT UR6, URZ, 0x654, UR6 ;  /* 0x000006543f067896 */ /* 0x000fd20008000006 */
[----:B------:R-:W-:Y:S01]  /*1fb0*/  SYNCS.ARRIVE.TRANS64.RED.A1T0 RZ, [UR6], RZ ;  /* 0x000000ffffff79a7 */ /* 0x000fe20008100406 */
[----:B------:R-:W-:Y:S05]  /*1fc0*/  @P0 BRA `(.L_x_30) ;  /* 0x0000000000040947 */ /* 0x000fea0003800000 */
[----:B------:R-:W-:Y:S01]  /*1fd0*/  BPT.TRAP 0x1 ;  /* 0x000000040000795c */ /* 0x000fe20000300000 */
.L_x_30:
[----:B------:R-:W-:Y:S01]  /*1fe0*/  SHF.L.U32 R0, R71, 0x1f, RZ ;  /* 0x0000001f47007819 */ /* 0x000fe200000006ff */
[----:B------:R-:W-:Y:S01]  /*1ff0*/  UIADD3 UR38, UR46, UR38, URZ ;  /* 0x000000262e267290 */ /* 0x000fe2000fffe03f */
[----:B------:R-:W3:Y:S01]  /*2000*/  LDC R7, c[0x0][0x288] ;  /* 0x0000a200ff077b82 */ /* 0x000ee20000000800 */
[----:B------:R-:W-:Y:S01]  /*2010*/  UISETP.GE.U32.AND UP1, UPT, UR46, 0xe, UPT ;  /* 0x0000000e2e00788c */ /* 0x000fe2000bf26070 */
[----:B------:R-:W-:Y:S01]  /*2020*/  IMAD.SHL.U32 R8, R60, 0x2, RZ ;  /* 0x000000023c087824 */ /* 0x000fe200078e00ff */
[----:B------:R-:W-:Y:S02]  /*2030*/  UISETP.GT.U32.AND UP0, UPT, UR38, 0xd, UPT ;  /* 0x0000000d2600788c */ /* 0x000fe4000bf04070 */
[----:B------:R-:W-:Y:S02]  /*2040*/  USHF.R.U32.HI UR4, URZ, 0x1, UR38 ;  /* 0x000000013f047899 */ /* 0x000fe40008011626 */
[----:B------:R-:W-:Y:S01]  /*2050*/  UISETP.LT.U32.AND UP0, UPT, UR46, 0xe, UP0 ;  /* 0x0000000e2e00788c */ /* 0x000fe20008701070 */
[----:B------:R-:W4:Y:S01]  /*2060*/  SYNCS.PHASECHK.TRANS64.TRYWAIT P0, [R61+UR42+0x10], R0 ;  /* 0x000010003d0075a7 */ /* 0x000f22000800016a */
[----:B------:R-:W-:Y:S01]  /*2070*/  UIMAD.WIDE.U32 UR4, UR4, -0x6db6db6d, URZ ;  /* 0x92492493040478a5 */ /* 0x000fe2000f8e003f */
[----:B------:R-:W-:Y:S01]  /*2080*/  SHF.R.S32.HI R9, RZ, 0x1f, R8 ;  /* 0x0000001fff097819 */ /* 0x000fe20000011408 */
[----:B------:R-:W-:-:S02]  /*2090*/  USEL UR6, URZ, 0x1, !UP0 ;  /* 0x000000013f067887 */ /* 0x000fc4000c000000 */
[----:B------:R-:W-:Y:S02]  /*20a0*/  USHF.R.U32.HI UR4, URZ, 0x2, UR5 ;  /* 0x000000023f047899 */ /* 0x000fe40008011605 */
[----:B------:R-:W-:Y:S02]  /*20b0*/  ULOP3.LUT UR39, UR39, UR6, URZ, 0x3c, !UPT ;  /* 0x0000000627277292 */ /* 0x000fe4000f8e3c3f */
[----:B------:R-:W-:Y:S02]  /*20c0*/  UIMAD UR38, UR4, -0xe, UR38 ;  /* 0xfffffff2042678a4 */ /* 0x000fe4000f8e0226 */
[----:B------:R-:W-:Y:S01]  /*20d0*/  @UP1 ULOP3.LUT UR39, UR39, 0x1, UR4, 0x78, !UPT ;  /* 0x0000000127271892 */ /* 0x000fe2000f8e7804 */
[----:B---34-:R-:W-:Y:S11]  /*20e0*/  @!P0 BRA `(.L_x_32) ;  /* 0x00000040002c8947 */ /* 0x018ff60003800000 */
.L_x_132:
[----:B---3--:R-:W-:Y:S01]  /*20f0*/  IMAD.SHL.U32 R0, R19, 0x40, RZ ;  /* 0x0000004013007824 */ /* 0x008fe200078e00ff */
[----:B------:R-:W-:Y:S01]  /*2100*/  ULDC UR6, c[0x0][0x284] ;  /* 0x0000a10000067ab9 */ /* 0x000fe20000000800 */
[----:B------:R-:W-:Y:S01]  /*2110*/  IMAD.SHL.U32 R14, R22, 0x40, RZ ;  /* 0x00000040160e7824 */ /* 0x000fe200078e00ff */
[----:B------:R-:W-:Y:S01]  /*2120*/  SHF.R.S32.HI R11, RZ, 0x1f, R2 ;  /* 0x0000001fff0b7819 */ /* 0x000fe20000011402 */
[----:B------:R-:W-:Y:S01]  /*2130*/  ULDC.64 UR4, c[0x0][0x5d0] ;  /* 0x0001740000047ab9 */ /* 0x000fe20000000a00 */
[----:B------:R-:W-:Y:S01]  /*2140*/  ISETP.GE.AND P0, PT, R0, UR6, PT ;  /* 0x0000000600007c0c */ /* 0x000fe2000bf06270 */
[----:B--2---:R-:W-:Y:S01]  /*2150*/  IMAD.WIDE.U32 R4, R2, UR4, R8 ;  /* 0x0000000402047c25 */ /* 0x004fe2000f8e0008 */
[----:B------:R-:W-:Y:S02]  /*2160*/  SHF.R.S32.HI R15, RZ, 0x1f, R14 ;  /* 0x0000001fff0f7819 */ /* 0x000fe4000001140e */
[C---:B------:R-:W-:Y:S01]  /*2170*/  ISETP.GE.OR P0, PT, R14.reuse, R7, P0 ;  /* 0x000000070e00720c */ /* 0x040fe20000706670 */
[----:B-1----:R-:W-:Y:S01]  /*2180*/  IMAD R3, R11, UR4, RZ ;  /* 0x000000040b037c24 */ /* 0x002fe2000f8e02ff */
[----:B------:R-:W-:-:S03]  /*2190*/  IADD3 R4, P1, R14, R4, RZ ;  /* 0x000000040e047210 */ /* 0x000fc60007f3e0ff */
[----:B------:R-:W-:-:S05]  /*21a0*/  IMAD R3, R2, UR5, R3 ;  /* 0x0000000502037c24 */ /* 0x000fca000f8e0203 */
[----:B------:R-:W-:-:S03]  /*21b0*/  IADD3.X R5, R15, R5, R3, P1, !PT ;  /* 0x000000050f057210 */ /* 0x000fc60000ffe403 */
[----:B------:R-:W-:Y:S05]  /*21c0*/  @P0 BRA `(.L_x_33) ;  /* 0x0000002000a80947 */ /* 0x000fea0003800000 */
[----:B------:R-:W1:Y:S01]  /*21d0*/  LDC.64 R74, c[0x0][0x5c8] ;  /* 0x00017200ff4a7b82 */ /* 0x000e620000000a00 */
[----:B-----5:R-:W-:Y:S01]  /*21e0*/  FSETP.NEU.AND P0, PT, R57, RZ, PT ;  /* 0x000000ff3900720b */ /* 0x020fe20003f0d000 */
[----:B------:R-:W-:Y:S01]  /*21f0*/  IMAD R3, R60, -0x2, R7 ;  /* 0xfffffffe3c037824 */ /* 0x000fe200078e0207 */
[----:B------:R-:W-:Y:S01]  /*2200*/  BSSY B0, `(.L_x_33) ;  /* 0x0000226000007945 */ /* 0x000fe20003800000 */
[----:B------:R-:W-:-:S04]  /*2210*/  IMAD.WIDE R66, R19, 0x40, R58 ;  /* 0x0000004013427825 */ /* 0x000fc800078e023a */
[----:B------:R-:W-:Y:S02]  /*2220*/  IMAD.IADD R3, R3, 0x1, -R14 ;  /* 0x0000000103037824 */ /* 0x000fe400078e0a0e */
[----:B------:R-:W-:-:S03]  /*2230*/  IMAD.IADD R0, R65, 0x1, -R0 ;  /* 0x0000000141007824 */ /* 0x000fc600078e0a00 */
[----:B------:R-:W-:-:S04]  /*2240*/  ISETP.GT.AND P1, PT, R3, RZ, PT ;  /* 0x000000ff0300720c */ /* 0x000fc80003f24270 */
[----:B------:R-:W-:Y:S01]  /*2250*/  ISETP.GT.AND P2, PT, R0, RZ, P1 ;  /* 0x000000ff0000720c */ /* 0x000fe20000f44270 */
[-C--:B-1----:R-:W-:Y:S02]  /*2260*/  IMAD R6, R67, R74.reuse, RZ ;  /* 0x0000004a43067224 */ /* 0x082fe400078e02ff */
[----:B------:R-:W-:-:S04]  /*2270*/  IMAD.WIDE.U32 R68, R66, R74, R4 ;  /* 0x0000004a42447225 */ /* 0x000fc800078e0004 */
[----:B------:R-:W-:-:S04]  /*2280*/  IMAD R5, R66, R75, R6 ;  /* 0x0000004b42057224 */ /* 0x000fc800078e0206 */
[----:B------:R-:W-:Y:S01]  /*2290*/  IMAD.IADD R7, R69, 0x1, R5 ;  /* 0x0000000145077824 */ /* 0x000fe200078e0205 */
[----:B------:R-:W-:Y:S06]  /*22a0*/  @!P0 BRA `(.L_x_34) ;  /* 0x0000001400dc8947 */ /* 0x000fec0003800000 */
[----:B------:R-:W1:Y:S01]  /*22b0*/  LDC.64 R72, c[0x0][0x5b8] ;  /* 0x00016e00ff487b82 */ /* 0x000e620000000a00 */
[----:B------:R-:W-:-:S07]  /*22c0*/  ULDC.64 UR4, c[0x0][0x5c0] ;  /* 0x0001700000047ab9 */ /* 0x000fce0000000a00 */
[----:B------:R-:W2:Y:S08]  /*22d0*/  LDC.64 R76, c[0x0][0x5b0] ;  /* 0x00016c00ff4c7b82 */ /* 0x000eb00000000a00 */
[----:B------:R-:W0:Y:S01]  /*22e0*/  LDC.64 R78, c[0x0][0x5a8] ;  /* 0x00016a00ff4e7b82 */ /* 0x000e220000000a00 */
[-C--:B-1----:R-:W-:Y:S02]  /*22f0*/  IMAD R6, R11, R72.reuse, RZ ;  /* 0x000000480b067224 */ /* 0x082fe400078e02ff */
[----:B------:R-:W-:-:S04]  /*2300*/  IMAD.WIDE.U32 R4, R2, R72, R8 ;  /* 0x0000004802047225 */ /* 0x000fc800078e0008 */
[----:B------:R-:W-:Y:S01]  /*2310*/  IMAD R69, R2, R73, R6 ;  /* 0x0000004902457224 */ /* 0x000fe200078e0206 */
[----:B------:R-:W-:Y:S01]  /*2320*/  IADD3 R10, P0, R14, R4, RZ ;  /* 0x000000040e0a7210 */ /* 0x000fe20007f1e0ff */
[----:B--2---:R-:W-:-:S03]  /*2330*/  IMAD R4, R67, R76, RZ ;  /* 0x0000004c43047224 */ /* 0x004fc600078e02ff */
[----:B------:R-:W-:Y:S01]  /*2340*/  IADD3.X R11, R15, R5, R69, P0, !PT ;  /* 0x000000050f0b7210 */ /* 0x000fe200007fe445 */
[C---:B------:R-:W-:Y:S02]  /*2350*/  IMAD R73, R66.reuse, R77, R4 ;  /* 0x0000004d42497224 */ /* 0x040fe400078e0204 */
[----:B------:R-:W-:-:S04]  /*2360*/  IMAD.WIDE.U32 R4, R66, R76, R10 ;  /* 0x0000004c42047225 */ /* 0x000fc800078e000a */
[----:B------:R-:W-:Y:S01]  /*2370*/  IMAD.IADD R5, R5, 0x1, R73 ;  /* 0x0000000105057824 */ /* 0x000fe200078e0249 */
[----:B0-----:R-:W-:-:S04]  /*2380*/  LEA R12, P0, R4, R78, 0x2 ;  /* 0x0000004e040c7211 */ /* 0x001fc800078010ff */
[----:B------:R-:W-:-:S05]  /*2390*/  LEA.HI.X R13, R4, R79, R5, 0x2, P0 ;  /* 0x0000004f040d7211 */ /* 0x000fca00000f1405 */
[----:B------:R0:W2:Y:S01]  /*23a0*/  @P2 LDG.E.LTC128B R19, desc[UR36][R12.64] ;  /* 0x000000240c132981 */ /* 0x0000a2000c1e1920 */
[----:B------:R-:W-:Y:S01]  /*23b0*/  IMAD.WIDE.U32 R4, R66, R76, R14 ;  /* 0x0000004c42047225 */ /* 0x000fe200078e000e */
[----:B------:R-:W-:Y:S01]  /*23c0*/  LEA R6, P3, R68, UR4, 0x2 ;  /* 0x0000000444067c11 */ /* 0x000fe2000f8610ff */
[----:B------:R-:W-:Y:S01]  /*23d0*/  BSSY B1, `(.L_x_35) ;  /* 0x0000014000017945 */ /* 0x000fe20003800000 */
[----:B------:R-:W-:Y:S02]  /*23e0*/  IADD3 R20, P0, R8, R4, RZ ;  /* 0x0000000408147210 */ /* 0x000fe40007f1e0ff */
[----:B------:R-:W-:Y:S02]  /*23f0*/  LEA.HI.X R7, R68, UR5, R7, 0x2, P3 ;  /* 0x0000000544077c11 */ /* 0x000fe400098f1407 */
[----:B------:R-:W-:Y:S01]  /*2400*/  IADD3.X R21, R9, R73, R5, P0, !PT ;  /* 0x0000004909157210 */ /* 0x000fe200007fe405 */
[----:B0-----:R-:W-:Y:S01]  /*2410*/  IMAD.SHL.U32 R12, R76, 0x8, RZ ;  /* 0x000000084c0c7824 */ /* 0x001fe200078e00ff */
[----:B------:R-:W-:-:S02]  /*2420*/  ISETP.GT.AND P0, PT, R3, 0x1, PT ;  /* 0x000000010300780c */ /* 0x000fc40003f04270 */
[----:B------:R-:W-:Y:S01]  /*2430*/  SHF.L.U64.HI R13, R76, 0x3, R77 ;  /* 0x000000034c0d7819 */ /* 0x000fe2000001024d */
[----:B------:R-:W-:Y:S01]  /*2440*/  IMAD.WIDE.U32 R20, R2, R72, R20 ;  /* 0x0000004802147225 */ /* 0x000fe200078e0014 */
[----:B------:R-:W-:-:S03]  /*2450*/  ISETP.GT.AND P3, PT, R0, RZ, P0 ;  /* 0x000000ff0000720c */ /* 0x000fc60000764270 */
[----:B------:R-:W-:Y:S01]  /*2460*/  IMAD.WIDE.U32 R66, R66, R76, R12 ;  /* 0x0000004c42427225 */ /* 0x000fe200078e000c */
[----:B--2---:R-:W-:-:S05]  /*2470*/  LOP3.LUT R4, R19, 0xffffe000, RZ, 0xc0, !PT ;  /* 0xffffe00013047812 */ /* 0x004fca00078ec0ff */
[----:B------:R-:W-:Y:S01]  /*2480*/  FMUL R5, R4, R57 ;  /* 0x0000003904057220 */ /* 0x000fe20000400000 */
[----:B------:R-:W-:-:S03]  /*2490*/  LEA R4, P4, R20, R78, 0x2 ;  /* 0x0000004e14047211 */ /* 0x000fc600078810ff */
[----:B------:R-:W-:Y:S01]  /*24a0*/  FFMA R81, R24, R56, R5 ;  /* 0x0000003818517223 */ /* 0x000fe20000000005 */
[----:B------:R-:W-:-:S04]  /*24b0*/  IMAD.IADD R5, R69, 0x1, R21 ;  /* 0x0000000145057824 */ /* 0x000fc800078e0215 */
[----:B------:R-:W-:Y:S02]  /*24c0*/  F2FP.TF32.F32.PACK_B R81, R81 ;  /* 0x00000051ff51723e */ /* 0x000fe400024050ff */
[----:B------:R-:W-:-:S03]  /*24d0*/  LEA.HI.X R5, R20, R79, R5, 0x2, P4 ;  /* 0x0000004f14057211 */ /* 0x000fc600020f1405 */
[----:B------:R0:W-:Y:S01]  /*24e0*/  @P2 STG.E desc[UR36][R6.64], R81 ;  /* 0x0000005106002986 */ /* 0x0001e2000c101924 */
[----:B------:R-:W-:Y:S05]  /*24f0*/  @!P3 BRA `(.L_x_36) ;  /* 0x000000000004b947 */ /* 0x000fea0003800000 */
[----:B------:R1:W5:Y:S02]  /*2500*/  LDG.E.LTC128B R19, desc[UR36][R4.64+0x4] ;  /* 0x0000042404137981 */ /* 0x000364000c1e1920 */
.L_x_36:
[----:B------:R-:W-:Y:S05]  /*2510*/  BSYNC B1 ;  /* 0x0000000000017941 */ /* 0x000fea0003800000 */
.L_x_35:
[----:B-----5:R-:W-:Y:S01]  /*2520*/  LOP3.LUT R12, R19, 0xffffe000, RZ, 0xc0, !PT ;  /* 0xffffe000130c7812 */ /* 0x020fe200078ec0ff */
[----:B------:R-:W-:Y:S01]  /*2530*/  IMAD.IADD R73, R73, 0x1, R67 ;  /* 0x0000000149497824 */ /* 0x000fe200078e0243 */
[----:B------:R-:W-:Y:S02]  /*2540*/  IADD3 R10, P2, R10, R66, RZ ;  /* 0x000000420a0a7210 */ /* 0x000fe40007f5e0ff */
[----:B------:R-:W-:Y:S01]  /*2550*/  ISETP.GT.AND P1, PT, R0, 0x8, P1 ;  /* 0x000000080000780c */ /* 0x000fe20000f24270 */
[----:B------:R-:W-:Y:S02]  /*2560*/  FMUL R12, R12, R57 ;  /* 0x000000390c0c7220 */ /* 0x000fe40000400000 */
[----:B------:R-:W-:Y:S02]  /*2570*/  IMAD.X R11, R73, 0x1, R11, P2 ;  /* 0x00000001490b7824 */ /* 0x000fe400010e060b */
[----:B------:R-:W-:Y:S01]  /*2580*/  FFMA R25, R25, R56, R12 ;  /* 0x0000003819197223 */ /* 0x000fe2000000000c */
[----:B------:R-:W-:-:S04]  /*2590*/  LEA R12, P2, R10, R78, 0x2 ;  /* 0x0000004e0a0c7211 */ /* 0x000fc800078410ff */
[----:B------:R-:W-:Y:S02]  /*25a0*/  F2FP.TF32.F32.PACK_B R25, R25 ;  /* 0x00000019ff19723e */ /* 0x000fe400024050ff */
[----:B------:R-:W-:-:S03]  /*25b0*/  LEA.HI.X R13, R10, R79, R11, 0x2, P2 ;  /* 0x0000004f0a0d7211 */ /* 0x000fc600010f140b */
[----:B------:R2:W-:Y:S04]  /*25c0*/  @P3 STG.E desc[UR36][R6.64+0x4], R25 ;  /* 0x0000041906003986 */ /* 0x0005e8000c101924 */
[----:B------:R-:W3:Y:S01]  /*25d0*/  @P1 LDG.E.LTC128B R19, desc[UR36][R12.64] ;  /* 0x000000240c131981 */ /* 0x000ee2000c1e1920 */
[----:B------:R-:W-:Y:S01]  /*25e0*/  IADD3 R14, P2, P3, R8, R66, R14 ;  /* 0x00000042080e7210 */ /* 0x000fe20007b5e00e */
[----:B------:R-:W-:Y:S01]  /*25f0*/  BSSY B1, `(.L_x_37) ;  /* 0x0000011000017945 */ /* 0x000fe20003800000 */
[C---:B------:R-:W-:Y:S02]  /*2600*/  SHF.L.U64.HI R11, R74.reuse, 0x5, R75 ;  /* 0x000000054a0b7819 */ /* 0x040fe4000001024b */
[----:B------:R-:W-:Y:S02]  /*2610*/  IADD3.X R15, R9, R73, R15, P2, P3 ;  /* 0x00000049090f7210 */ /* 0x000fe400017e640f */
[----:B------:R-:W-:-:S02]  /*2620*/  LEA R10, P2, R74, R6, 0x5 ;  /* 0x000000064a0a7211 */ /* 0x000fc400078428ff */
[----:B------:R-:W-:Y:S01]  /*2630*/  ISETP.GT.AND P0, PT, R0, 0x8, P0 ;  /* 0x000000080000780c */ /* 0x000fe20000704270 */
[----:B------:R-:W-:-:S04]  /*2640*/  IMAD.WIDE.U32 R14, R2, R72, R14 ;  /* 0x00000048020e7225 */ /* 0x000fc800078e000e */
[----:B------:R-:W-:Y:S02]  /*2650*/  IMAD.X R11, R11, 0x1, R7, P2 ;  /* 0x000000010b0b7824 */ /* 0x000fe400010e0607 */
[----:B------:R-:W-:Y:S01]  /*2660*/  IMAD.IADD R2, R69, 0x1, R15 ;  /* 0x0000000145027824 */ /* 0x000fe200078e020f */
[----:B---3--:R-:W-:-:S05]  /*2670*/  LOP3.LUT R8, R19, 0xffffe000, RZ, 0xc0, !PT ;  /* 0xffffe00013087812 */ /* 0x008fca00078ec0ff */
[----:B------:R-:W-:Y:S01]  /*2680*/  FMUL R9, R8, R57 ;  /* 0x0000003908097220 */ /* 0x000fe20000400000 */
[----:B------:R-:W-:-:S03]  /*2690*/  LEA R8, P3, R14, R78, 0x2 ;  /* 0x0000004e0e087211 */ /* 0x000fc600078610ff */
[----:B------:R-:W-:Y:S01]  /*26a0*/  FFMA R21, R26, R56, R9 ;  /* 0x000000381a157223 */ /* 0x000fe20000000009 */
[----:B------:R-:W-:-:S04]  /*26b0*/  LEA.HI.X R9, R14, R79, R2, 0x2, P3 ;  /* 0x0000004f0e097211 */ /* 0x000fc800018f1402 */
[----:B------:R-:W-:-:S05]  /*26c0*/  F2FP.TF32.F32.PACK_B R21, R21 ;  /* 0x00000015ff15723e */ /* 0x000fca00024050ff */
[----:B------:R2:W-:Y:S01]  /*26d0*/  @P1 STG.E desc[UR36][R10.64], R21 ;  /* 0x000000150a001986 */ /* 0x0005e2000c101924 */
[----:B------:R-:W-:Y:S05]  /*26e0*/  @!P0 BRA `(.L_x_38) ;  /* 0x0000000000048947 */ /* 0x000fea0003800000 */
[----:B------:R3:W5:Y:S02]  /*26f0*/  LDG.E.LTC128B R19, desc[UR36][R8.64+0x4] ;  /* 0x0000042408137981 */ /* 0x000764000c1e1920 */
.L_x_38:
[----:B------:R-:W-:Y:S05]  /*2700*/  BSYNC B1 ;  /* 0x0000000000017941 */ /* 0x000fea0003800000 */
.L_x_37:
[----:B-----5:R-:W-:Y:S01]  /*2710*/  LOP3.LUT R2, R19, 0xffffe000, RZ, 0xc0, !PT ;  /* 0xffffe00013027812 */ /* 0x020fe200078ec0ff */
[----:B------:R-:W-:Y:S01]  /*2720*/  BSSY B1, `(.L_x_39) ;  /* 0x0000009000017945 */ /* 0x000fe20003800000 */
[----:B------:R-:W-:-:S03]  /*2730*/  ISETP.GT.AND P1, PT, R3, 0x8, PT ;  /* 0x000000080300780c */ /* 0x000fc60003f24270 */
[----:B------:R-:W-:Y:S01]  /*2740*/  FMUL R2, R2, R57 ;  /* 0x0000003902027220 */ /* 0x000fe20000400000 */
[----:B------:R-:W-:-:S03]  /*2750*/  ISETP.GT.AND P2, PT, R0, RZ, P1 ;  /* 0x000000ff0000720c */ /* 0x000fc60000f44270 */
[----:B------:R-:W-:-:S05]  /*2760*/  FFMA R27, R27, R56, R2 ;  /* 0x000000381b1b7223 */ /* 0x000fca0000000002 */
[----:B------:R-:W-:-:S05]  /*2770*/  F2FP.TF32.F32.PACK_B R27, R27 ;  /* 0x0000001bff1b723e */ /* 0x000fca00024050ff */
[----:B------:R4:W-:Y:S01]  /*2780*/  @P0 STG.E desc[UR36][R10.64+0x4], R27 ;  /* 0x0000041b0a000986 */ /* 0x0009e2000c101924 */
[----:B------:R-:W-:Y:S05]  /*2790*/  @!P2 BRA `(.L_x_40) ;  /* 0x000000000004a947 */ /* 0x000fea0003800000 */
[----:B------:R0:W5:Y:S02]  /*27a0*/  LDG.E.LTC128B R19, desc[UR36][R4.64+0x20] ;  /* 0x0000202404137981 */ /* 0x000164000c1e1920 */
.L_x_40:
[----:B------:R-:W-:Y:S05]  /*27b0*/  BSYNC B1 ;  /* 0x0000000000017941 */ /* 0x000fea0003800000 */
.L_x_39:
        /* <DEDUP_REMOVED lines=10> */
.L_x_42:
[----:B------:R-:W-:Y:S05]  /*2860*/  BSYNC B1 ;  /* 0x0000000000017941 */ /* 0x000fea0003800000 */
.L_x_41:
[----:B-----5:R-:W-:Y:S01]  /*2870*/  LOP3.LUT R2, R19, 0xffffe000, RZ, 0xc0, !PT ;  /* 0xffffe00013027812 */ /* 0x020fe200078ec0ff */
[----:B------:R-:W-:Y:S01]  /*2880*/  BSSY B1, `(.L_x_43) ;  /* 0x0000008000017945 */ /* 0x000fe20003800000 */
[----:B------:R-:W-:-:S03]  /*2890*/  ISETP.GT.AND P1, PT, R0, 0x8, P1 ;  /* 0x000000080000780c */ /* 0x000fc60000f24270 */
[----:B------:R-:W-:-:S04]  /*28a0*/  FMUL R2, R2, R57 ;  /* 0x0000003902027220 */ /* 0x000fc80000400000 */
[----:B------:R-:W-:-:S05]  /*28b0*/  FFMA R29, R29, R56, R2 ;  /* 0x000000381d1d7223 */ /* 0x000fca0000000002 */
[----:B------:R-:W-:-:S05]  /*28c0*/  F2FP.TF32.F32.PACK_B R29, R29 ;  /* 0x0000001dff1d723e */ /* 0x000fca00024050ff */
[----:B------:R0:W-:Y:S01]  /*28d0*/  @P3 STG.E desc[UR36][R6.64+0x24], R29 ;  /* 0x0000241d06003986 */ /* 0x0001e2000c101924 */
[----:B------:R-:W-:Y:S05]  /*28e0*/  @!P1 BRA `(.L_x_44) ;  /* 0x0000000000049947 */ /* 0x000fea0003800000 */
[----:B------:R0:W5:Y:S02]  /*28f0*/  LDG.E.LTC128B R19, desc[UR36][R8.64+0x20] ;  /* 0x0000202408137981 */ /* 0x000164000c1e1920 */
.L_x_44:
[----:B------:R-:W-:Y:S05]  /*2900*/  BSYNC B1 ;  /* 0x0000000000017941 */ /* 0x000fea0003800000 */
.L_x_43:
[----:B-----5:R-:W-:Y:S01]  /*2910*/  LOP3.LUT R2, R19, 0xffffe000, RZ, 0xc0, !PT ;  /* 0xffffe00013027812 */ /* 0x020fe200078ec0ff */
[----:B------:R-:W-:Y:S01]  /*2920*/  BSSY B1, `(.L_x_45) ;  /* 0x0000008000017945 */ /* 0x000fe20003800000 */
[----:B------:R-:W-:-:S03]  /*2930*/  ISETP.GT.AND P0, PT, R0, 0x8, P0 ;  /* 0x000000080000780c */ /* 0x000fc60000704270 */
[----:B0-----:R-:W-:-:S04]  /*2940*/  FMUL R13, R2, R57 ;  /* 0x00000039020d7220 */ /* 0x001fc80000400000 */
[----:B------:R-:W-:-:S05]  /*2950*/  FFMA R13, R30, R56, R13 ;  /* 0x000000381e0d7223 */ /* 0x000fca000000000d */
[----:B------:R-:W-:-:S05]  /*2960*/  F2FP.TF32.F32.PACK_B R13, R13 ;  /* 0x0000000dff0d723e */ /* 0x000fca00024050ff */
[----:B------:R0:W-:Y:S01]  /*2970*/  @P1 STG.E desc[UR36][R10.64+0x20], R13 ;  /* 0x0000200d0a001986 */ /* 0x0001e2000c101924 */
[----:B------:R-:W-:Y:S05]  /*2980*/  @!P0 BRA `(.L_x_46) ;  /* 0x0000000000048947 */ /* 0x000fea0003800000 */
[----:B------:R0:W5:Y:S02]  /*2990*/  LDG.E.LTC128B R19, desc[UR36][R8.64+0x24] ;  /* 0x0000242408137981 */ /* 0x000164000c1e1920 */
.L_x_46:
[----:B------:R-:W-:Y:S05]  /*29a0*/  BSYNC B1 ;  /* 0x0000000000017941 */ /* 0x000fea0003800000 */
.L_x_45:
        /* <DEDUP_REMOVED lines=10> */
.L_x_48:
[----:B------:R-:W-:Y:S05]  /*2a50*/  BSYNC B1 ;  /* 0x0000000000017941 */ /* 0x000fea0003800000 */
.L_x_47:
[----:B-----5:R-:W-:Y:S01]  /*2a60*/  LOP3.LUT R2, R19, 0xffffe000, RZ, 0xc0, !PT ;  /* 0xffffe00013027812 */ /* 0x020fe200078ec0ff */
[----:B------:R-:W-:Y:S01]  /*2a70*/  BSSY B1, `(.L_x_49) ;  /* 0x0000009000017945 */ /* 0x000fe20003800000 */
[----:B------:R-:W-:-:S03]  /*2a80*/  ISETP.GT.AND P0, PT, R3, 0x11, PT ;  /* 0x000000110300780c */ /* 0x000fc60003f04270 */
[----:B0-----:R-:W-:Y:S01]  /*2a90*/  FMUL R13, R2, R57 ;  /* 0x00000039020d7220 */ /* 0x001fe20000400000 */
[----:B------:R-:W-:-:S03]  /*2aa0*/  ISETP.GT.AND P3, PT, R0, RZ, P0 ;  /* 0x000000ff0000720c */ /* 0x000fc60000764270 */
[----:B------:R-:W-:-:S05]  /*2ab0*/  FFMA R13, R32, R56, R13 ;  /* 0x00000038200d7223 */ /* 0x000fca000000000d */
[----:B------:R-:W-:-:S05]  /*2ac0*/  F2FP.TF32.F32.PACK_B R13, R13 ;  /* 0x0000000dff0d723e */ /* 0x000fca00024050ff */
[----:B------:R0:W-:Y:S01]  /*2ad0*/  @P2 STG.E desc[UR36][R6.64+0x40], R13 ;  /* 0x0000400d06002986 */ /* 0x0001e2000c101924 */
[----:B------:R-:W-:Y:S05]  /*2ae0*/  @!P3 BRA `(.L_x_50) ;  /* 0x000000000004b947 */ /* 0x000fea0003800000 */
[----:B------:R0:W5:Y:S02]  /*2af0*/  LDG.E.LTC128B R19, desc[UR36][R4.64+0x44] ;  /* 0x0000442404137981 */ /* 0x000164000c1e1920 */
.L_x_50:
[----:B------:R-:W-:Y:S05]  /*2b00*/  BSYNC B1 ;  /* 0x0000000000017941 */ /* 0x000fea0003800000 */
.L_x_49:
        /* <DEDUP_REMOVED lines=9> */
.L_x_52:
[----:B------:R-:W-:Y:S05]  /*2ba0*/  BSYNC B1 ;  /* 0x0000000000017941 */ /* 0x000fea0003800000 */
.L_x_51:
        /* <DEDUP_REMOVED lines=9> */
.L_x_54:
[----:B------:R-:W-:Y:S05]  /*2c40*/  BSYNC B1 ;  /* 0x0000000000017941 */ /* 0x000fea0003800000 */
.L_x_53:
        /* <DEDUP_REMOVED lines=10> */
.L_x_56:
[----:B------:R-:W-:Y:S05]  /*2cf0*/  BSYNC B1 ;  /* 0x0000000000017941 */ /* 0x000fea0003800000 */
.L_x_55:
        /* <DEDUP_REMOVED lines=10> */
.L_x_58:
[----:B------:R-:W-:Y:S05]  /*2da0*/  BSYNC B1 ;  /* 0x0000000000017941 */ /* 0x000fea0003800000 */
.L_x_57:
        /* <DEDUP_REMOVED lines=9> */
.L_x_60:
[----:B------:R-:W-:Y:S05]  /*2e40*/  BSYNC B1 ;  /* 0x0000000000017941 */ /* 0x000fea0003800000 */
.L_x_59:
        /* <DEDUP_REMOVED lines=9> */
.L_x_62:
[----:B------:R-:W-:Y:S05]  /*2ee0*/  BSYNC B1 ;  /* 0x0000000000017941 */ /* 0x000fea0003800000 */
.L_x_61:
        /* <DEDUP_REMOVED lines=10> */
.L_x_64:
[----:B------:R-:W-:Y:S05]  /*2f90*/  BSYNC B1 ;  /* 0x0000000000017941 */ /* 0x000fea0003800000 */
.L_x_63:
        /* <DEDUP_REMOVED lines=10> */
.L_x_66:
[----:B------:R-:W-:Y:S05]  /*3040*/  BSYNC B1 ;  /* 0x0000000000017941 */ /* 0x000fea0003800000 */
.L_x_65:
        /* <DEDUP_REMOVED lines=9> */
.L_x_68:
[----:B------:R-:W-:Y:S05]  /*30e0*/  BSYNC B1 ;  /* 0x0000000000017941 */ /* 0x000fea0003800000 */
.L_x_67:
        /* <DEDUP_REMOVED lines=9> */
.L_x_70:
[----:B------:R-:W-:Y:S05]  /*3180*/  BSYNC B1 ;  /* 0x0000000000017941 */ /* 0x000fea0003800000 */
.L_x_69:
        /* <DEDUP_REMOVED lines=10> */
.L_x_72:
[----:B------:R-:W-:Y:S05]  /*3230*/  BSYNC B1 ;  /* 0x0000000000017941 */ /* 0x000fea0003800000 */
.L_x_71:
        /* <DEDUP_REMOVED lines=10> */
.L_x_74:
[----:B------:R-:W-:Y:S05]  /*32e0*/  BSYNC B1 ;  /* 0x0000000000017941 */ /* 0x000fea0003800000 */
.L_x_73:
        /* <DEDUP_REMOVED lines=9> */
.L_x_76:
[----:B------:R-:W-:Y:S05]  /*3380*/  BSYNC B1 ;  /* 0x0000000000017941 */ /* 0x000fea0003800000 */
.L_x_75:
        /* <DEDUP_REMOVED lines=9> */
.L_x_78:
[----:B------:R-:W-:Y:S05]  /*3420*/  BSYNC B1 ;  /* 0x0000000000017941 */ /* 0x000fea0003800000 */
.L_x_77:
        /* <DEDUP_REMOVED lines=10> */
.L_x_80:
[----:B------:R-:W-:Y:S05]  /*34d0*/  BSYNC B1 ;  /* 0x0000000000017941 */ /* 0x000fea0003800000 */
.L_x_79:
        /* <DEDUP_REMOVED lines=10> */
.L_x_82:
[----:B------:R-:W-:Y:S05]  /*3580*/  BSYNC B1 ;  /* 0x0000000000017941 */ /* 0x000fea0003800000 */
.L_x_81:
        /* <DEDUP_REMOVED lines=9> */
.L_x_84:
[----:B------:R-:W-:Y:S05]  /*3620*/  BSYNC B1 ;  /* 0x0000000000017941 */ /* 0x000fea0003800000 */
.L_x_83:
        /* <DEDUP_REMOVED lines=9> */
.L_x_86:
[----:B------:R-:W-:Y:S05]  /*36c0*/  BSYNC B1 ;  /* 0x0000000000017941 */ /* 0x000fea0003800000 */
.L_x_85:
        /* <DEDUP_REMOVED lines=10> */
.L_x_88:
[----:B------:R-:W-:Y:S05]  /*3770*/  BSYNC B1 ;  /* 0x0000000000017941 */ /* 0x000fea0003800000 */
.L_x_87:
[----:B-----5:R-:W-:Y:S01]  /*3780*/  LOP3.LUT R2, R19, 0xffffe000, RZ, 0xc0, !PT ;  /* 0xffffe00013027812 */ /* 0x020fe200078ec0ff */
[----:B------:R-:W-:Y:S01]  /*3790*/  BSSY B1, `(.L_x_89) ;  /* 0x000000b000017945 */ /* 0x000fe20003800000 */
[----:B------:R-:W-:Y:S01]  /*37a0*/  ISETP.GT.AND P0, PT, R3, 0x39, PT ;  /* 0x000000390300780c */ /* 0x000fe20003f04270 */
[----:B------:R-:W-:Y:S02]  /*37b0*/  @P2 IMAD.MOV.U32 R3, RZ, RZ, R7 ;  /* 0x000000ffff032224 */ /* 0x000fe400078e0007 */
[----:B0-----:R-:W-:Y:S01]  /*37c0*/  FMUL R13, R2, R57 ;  /* 0x00000039020d7220 */ /* 0x001fe20000400000 */
[----:B------:R-:W-:Y:S01]  /*37d0*/  @P2 IMAD.MOV.U32 R2, RZ, RZ, R6 ;  /* 0x000000ffff022224 */ /* 0x000fe200078e0006 */
[----:B------:R-:W-:Y:S02]  /*37e0*/  ISETP.GT.AND P3, PT, R0, RZ, P0 ;  /* 0x000000ff0000720c */ /* 0x000fe40000764270 */
[----:B------:R-:W-:-:S05]  /*37f0*/  FFMA R13, R52, R56, R13 ;  /* 0x00000038340d7223 */ /* 0x000fca000000000d */
[----:B------:R-:W-:-:S05]  /*3800*/  F2FP.TF32.F32.PACK_B R13, R13 ;  /* 0x0000000dff0d723e */ /* 0x000fca00024050ff */
[----:B------:R0:W-:Y:S01]  /*3810*/  @P2 STG.E desc[UR36][R2.64+0xe0], R13 ;  /* 0x0000e00d02002986 */ /* 0x0001e2000c101924 */
[----:B------:R-:W-:Y:S05]  /*3820*/  @!P3 BRA `(.L_x_90) ;  /* 0x000000000004b947 */ /* 0x000fea0003800000 */
[----:B------:R0:W5:Y:S02]  /*3830*/  LDG.E.LTC128B R19, desc[UR36][R4.64+0xe4] ;  /* 0x0000e42404137981 */ /* 0x000164000c1e1920 */
.L_x_90:
[----:B------:R-:W-:Y:S05]  /*3840*/  BSYNC B1 ;  /* 0x0000000000017941 */ /* 0x000fea0003800000 */
.L_x_89:
[----:B0----5:R-:W-:Y:S01]  /*3850*/  LOP3.LUT R2, R19, 0xffffe000, RZ, 0xc0, !PT ;  /* 0xffffe00013027812 */ /* 0x021fe200078ec0ff */
        /* <DEDUP_REMOVED lines=8> */
.L_x_92:
[----:B------:R-:W-:Y:S05]  /*38e0*/  BSYNC B1 ;  /* 0x0000000000017941 */ /* 0x000fea0003800000 */
.L_x_91:
[----:B-----5:R-:W-:Y:S01]  /*38f0*/  LOP3.LUT R2, R19, 0xffffe000, RZ, 0xc0, !PT ;  /* 0xffffe00013027812 */ /* 0x020fe200078ec0ff */
[----:B------:R-:W-:Y:S01]  /*3900*/  BSSY B1, `(.L_x_93) ;  /* 0x000000a000017945 */ /* 0x000fe20003800000 */
[----:B------:R-:W-:-:S03]  /*3910*/  ISETP.GT.AND P0, PT, R0, 0x8, P0 ;  /* 0x000000080000780c */ /* 0x000fc60000704270 */
[----:B------:R-:W-:Y:S01]  /*3920*/  FMUL R3, R2, R57 ;  /* 0x0000003902037220 */ /* 0x000fe20000400000 */
[----:B------:R-:W-:-:S03]  /*3930*/  @P1 IMAD.MOV.U32 R2, RZ, RZ, R10 ;  /* 0x000000ffff021224 */ /* 0x000fc600078e000a */
[----:B-1----:R-:W-:Y:S01]  /*3940*/  FFMA R5, R54, R56, R3 ;  /* 0x0000003836057223 */ /* 0x002fe20000000003 */
[----:B------:R-:W-:-:S04]  /*3950*/  @P1 IMAD.MOV.U32 R3, RZ, RZ, R11 ;  /* 0x000000ffff031224 */ /* 0x000fc800078e000b */
[----:B------:R-:W-:-:S05]  /*3960*/  F2FP.TF32.F32.PACK_B R5, R5 ;  /* 0x00000005ff05723e */ /* 0x000fca00024050ff */
[----:B------:R1:W-:Y:S01]  /*3970*/  @P1 STG.E desc[UR36][R2.64+0xe0], R5 ;  /* 0x0000e00502001986 */ /* 0x0003e2000c101924 */
[----:B------:R-:W-:Y:S05]  /*3980*/  @!P0 BRA `(.L_x_94) ;  /* 0x0000000000048947 */ /* 0x000fea0003800000 */
[----:B------:R0:W5:Y:S02]  /*3990*/  LDG.E.LTC128B R19, desc[UR36][R8.64+0xe4] ;  /* 0x0000e42408137981 */ /* 0x000164000c1e1920 */
.L_x_94:
[----:B------:R-:W-:Y:S05]  /*39a0*/  BSYNC B1 ;  /* 0x0000000000017941 */ /* 0x000fea0003800000 */
.L_x_93:
[----:B------:R-:W-:Y:S05]  /*39b0*/  @!P0 BRA `(.L_x_95) ;  /* 0x0000000800a88947 */ /* 0x000fea0003800000 */
[----:B-----5:R-:W-:-:S05]  /*39c0*/  LOP3.LUT R0, R19, 0xffffe000, RZ, 0xc0, !PT ;  /* 0xffffe00013007812 */ /* 0x020fca00078ec0ff */
[----:B------:R-:W-:-:S04]  /*39d0*/  FMUL R0, R0, R57 ;  /* 0x0000003900007220 */ /* 0x000fc80000400000 */
[----:B------:R-:W-:-:S05]  /*39e0*/  FFMA R55, R55, R56, R0 ;  /* 0x0000003837377223 */ /* 0x000fca0000000000 */
[----:B------:R-:W-:-:S05]  /*39f0*/  F2FP.TF32.F32.PACK_B R55, R55 ;  /* 0x00000037ff37723e */ /* 0x000fca00024050ff */
[----:B------:R0:W-:Y:S01]  /*3a00*/  STG.E desc[UR36][R10.64+0xe4], R55 ;  /* 0x0000e4370a007986 */ /* 0x0001e2000c101924 */
[----:B------:R-:W-:Y:S05]  /*3a10*/  BRA `(.L_x_95) ;  /* 0x0000000800907947 */ /* 0x000fea0003800000 */
.L_x_34:
[----:B------:R-:W-:Y:S01]  /*3a20*/  ISETP.GT.AND P3, PT, R3, 0x1, PT ;  /* 0x000000010300780c */ /* 0x000fe20003f64270 */
[----:B------:R-:W-:Y:S01]  /*3a30*/  ULDC.64 UR4, c[0x0][0x5c0] ;  /* 0x0001700000047ab9 */ /* 0x000fe20000000a00 */
[-C--:B------:R-:W-:Y:S01]  /*3a40*/  FMUL R9, R24, R56.reuse ;  /* 0x0000003818097220 */ /* 0x080fe20000400000 */
[----:B------:R-:W-:Y:S01]  /*3a50*/  LEA R4, P4, R68, UR4, 0x2 ;  /* 0x0000000444047c11 */ /* 0x000fe2000f8810ff */
[-C--:B------:R-:W-:Y:S01]  /*3a60*/  FMUL R25, R25, R56.reuse ;  /* 0x0000003819197220 */ /* 0x080fe20000400000 */
[----:B------:R-:W-:Y:S01]  /*3a70*/  ISETP.GT.AND P0, PT, R0, RZ, P3 ;  /* 0x000000ff0000720c */ /* 0x000fe20001f04270 */
[-C--:B------:R-:W-:Y:S01]  /*3a80*/  FMUL R11, R26, R56.reuse ;  /* 0x000000381a0b7220 */ /* 0x080fe20000400000 */
[----:B------:R-:W-:Y:S01]  /*3a90*/  LEA.HI.X R5, R68, UR5, R7, 0x2, P4 ;  /* 0x0000000544057c11 */ /* 0x000fe2000a0f1407 */
[-C--:B------:R-:W-:Y:S01]  /*3aa0*/  FMUL R27, R27, R56.reuse ;  /* 0x000000381b1b7220 */ /* 0x080fe20000400000 */
[----:B------:R-:W-:Y:S01]  /*3ab0*/  F2FP.TF32.F32.PACK_B R9, R9 ;  /* 0x00000009ff09723e */ /* 0x000fe200024050ff */
[-C--:B------:R-:W-:Y:S01]  /*3ac0*/  FMUL R29, R29, R56.reuse ;  /* 0x000000381d1d7220 */ /* 0x080fe20000400000 */
[----:B------:R-:W-:Y:S01]  /*3ad0*/  F2FP.TF32.F32.PACK_B R25, R25 ;  /* 0x00000019ff19723e */ /* 0x000fe200024050ff */
[----:B------:R-:W-:Y:S01]  /*3ae0*/  FMUL R31, R31, R56 ;  /* 0x000000381f1f7220 */ /* 0x000fe20000400000 */
[C---:B------:R-:W-:Y:S01]  /*3af0*/  SHF.L.U64.HI R75, R74.reuse, 0x5, R75 ;  /* 0x000000054a4b7819 */ /* 0x040fe2000001024b */
[----:B------:R1:W-:Y:S01]  /*3b00*/  @P2 STG.E desc[UR36][R4.64], R9 ;  /* 0x0000000904002986 */ /* 0x0003e2000c101924 */
[----:B------:R-:W-:Y:S01]  /*3b10*/  LEA R6, P4, R74, R4, 0x5 ;  /* 0x000000044a067211 */ /* 0x000fe200078828ff */
[-C--:B0-----:R-:W-:Y:S01]  /*3b20*/  FMUL R13, R32, R56.reuse ;  /* 0x00000038200d7220 */ /* 0x081fe20000400000 */
[C---:B------:R-:W-:Y:S01]  /*3b30*/  ISETP.GT.AND P1, PT, R0.reuse, 0x8, P1 ;  /* 0x000000080000780c */ /* 0x040fe20000f24270 */
[----:B------:R-:W-:Y:S01]  /*3b40*/  @P0 STG.E desc[UR36][R4.64+0x4], R25 ;  /* 0x0000041904000986 */ /* 0x000fe2000c101924 */
[----:B------:R-:W-:Y:S01]  /*3b50*/  ISETP.GT.AND P2, PT, R3, 0x8, PT ;  /* 0x000000080300780c */ /* 0x000fe20003f44270 */
[----:B------:R-:W-:Y:S01]  /*3b60*/  IMAD.X R7, R75, 0x1, R5, P4 ;  /* 0x000000014b077824 */ /* 0x000fe200020e0605 */
[C---:B------:R-:W-:Y:S01]  /*3b70*/  ISETP.GT.AND P3, PT, R0.reuse, 0x8, P3 ;  /* 0x000000080000780c */ /* 0x040fe20001f64270 */
[-C--:B------:R-:W-:Y:S01]  /*3b80*/  FMUL R33, R33, R56.reuse ;  /* 0x0000003821217220 */ /* 0x080fe20000400000 */
[----:B------:R-:W-:Y:S01]  /*3b90*/  ISETP.GT.AND P0, PT, R3, 0x9, PT ;  /* 0x000000090300780c */ /* 0x000fe20003f04270 */
[-C--:B------:R-:W-:Y:S01]  /*3ba0*/  FMUL R35, R35, R56.reuse ;  /* 0x0000003823237220 */ /* 0x080fe20000400000 */
[----:B------:R-:W-:Y:S01]  /*3bb0*/  ISETP.GT.AND P5, PT, R0, RZ, P2 ;  /* 0x000000ff0000720c */ /* 0x000fe200017a4270 */
[-C--:B-1----:R-:W-:Y:S01]  /*3bc0*/  FMUL R9, R28, R56.reuse ;  /* 0x000000381c097220 */ /* 0x082fe20000400000 */
[C---:B------:R-:W-:Y:S01]  /*3bd0*/  ISETP.GT.AND P4, PT, R0.reuse, RZ, P0 ;  /* 0x000000ff0000720c */ /* 0x040fe20000784270 */
[-C--:B------:R-:W-:Y:S01]  /*3be0*/  FMUL R37, R37, R56.reuse ;  /* 0x0000003825257220 */ /* 0x080fe20000400000 */
[----:B------:R-:W-:Y:S01]  /*3bf0*/  F2FP.TF32.F32.PACK_B R11, R11 ;  /* 0x0000000bff0b723e */ /* 0x000fe200024050ff */
[-C--:B------:R-:W-:Y:S01]  /*3c00*/  FMUL R39, R39, R56.reuse ;  /* 0x0000003827277220 */ /* 0x080fe20000400000 */
[----:B------:R-:W-:Y:S01]  /*3c10*/  F2FP.TF32.F32.PACK_B R27, R27 ;  /* 0x0000001bff1b723e */ /* 0x000fe200024050ff */
[-C--:B------:R-:W-:Y:S01]  /*3c20*/  FMUL R41, R41, R56.reuse ;  /* 0x0000003829297220 */ /* 0x080fe20000400000 */
[----:B------:R-:W-:Y:S01]  /*3c30*/  F2FP.TF32.F32.PACK_B R9, R9 ;  /* 0x00000009ff09723e */ /* 0x000fe200024050ff */
[----:B------:R0:W-:Y:S01]  /*3c40*/  @P1 STG.E desc[UR36][R6.64], R11 ;  /* 0x0000000b06001986 */ /* 0x0001e2000c101924 */
[----:B------:R-:W-:Y:S01]  /*3c50*/  F2FP.TF32.F32.PACK_B R29, R29 ;  /* 0x0000001dff1d723e */ /* 0x000fe200024050ff */
[-C--:B------:R-:W-:Y:S01]  /*3c60*/  FMUL R43, R43, R56.reuse ;  /* 0x000000382b2b7220 */ /* 0x080fe20000400000 */
[C---:B------:R-:W-:Y:S01]  /*3c70*/  ISETP.GT.AND P1, PT, R3.reuse, 0x10, PT ;  /* 0x000000100300780c */ /* 0x040fe20003f24270 */
[----:B------:R-:W-:Y:S01]  /*3c80*/  @P3 STG.E desc[UR36][R6.64+0x4], R27 ;  /* 0x0000041b06003986 */ /* 0x000fe2000c101924 */
[----:B------:R-:W-:Y:S01]  /*3c90*/  ISETP.GT.AND P3, PT, R3, 0x11, PT ;  /* 0x000000110300780c */ /* 0x000fe20003f64270 */
[-C--:B------:R-:W-:Y:S01]  /*3ca0*/  FMUL R45, R45, R56.reuse ;  /* 0x000000382d2d7220 */ /* 0x080fe20000400000 */
[C---:B------:R-:W-:Y:S01]  /*3cb0*/  ISETP.GT.AND P2, PT, R0.reuse, 0x8, P2 ;  /* 0x000000080000780c */ /* 0x040fe20001744270 */
[----:B------:R1:W-:Y:S01]  /*3cc0*/  @P5 STG.E desc[UR36][R4.64+0x20], R9 ;  /* 0x0000200904005986 */ /* 0x0003e2000c101924 */
[C---:B------:R-:W-:Y:S01]  /*3cd0*/  ISETP.GT.AND P0, PT, R0.reuse, 0x8, P0 ;  /* 0x000000080000780c */ /* 0x040fe20000704270 */
[-C--:B------:R-:W-:Y:S01]  /*3ce0*/  FMUL R47, R47, R56.reuse ;  /* 0x000000382f2f7220 */ /* 0x080fe20000400000 */
[----:B------:R-:W-:Y:S01]  /*3cf0*/  ISETP.GT.AND P5, PT, R0, RZ, P1 ;  /* 0x000000ff0000720c */ /* 0x000fe20000fa4270 */
[----:B------:R-:W-:Y:S01]  /*3d00*/  @P4 STG.E desc[UR36][R4.64+0x24], R29 ;  /* 0x0000241d04004986 */ /* 0x000fe2000c101924 */
[-C--:B0-----:R-:W-:Y:S01]  /*3d10*/  FMUL R11, R30, R56.reuse ;  /* 0x000000381e0b7220 */ /* 0x081fe20000400000 */
[----:B------:R-:W-:Y:S01]  /*3d20*/  ISETP.GT.AND P4, PT, R0, RZ, P3 ;  /* 0x000000ff0000720c */ /* 0x000fe20001f84270 */
[-C--:B------:R-:W-:Y:S01]  /*3d30*/  FMUL R49, R49, R56.reuse ;  /* 0x0000003831317220 */ /* 0x080fe20000400000 */
[----:B------:R-:W-:Y:S01]  /*3d40*/  F2FP.TF32.F32.PACK_B R31, R31 ;  /* 0x0000001fff1f723e */ /* 0x000fe200024050ff */
[-C--:B------:R-:W-:Y:S01]  /*3d50*/  FMUL R51, R51, R56.reuse ;  /* 0x0000003833337220 */ /* 0x080fe20000400000 */
[----:B------:R-:W-:Y:S01]  /*3d60*/  F2FP.TF32.F32.PACK_B R11, R11 ;  /* 0x0000000bff0b723e */ /* 0x000fe200024050ff */
[-C--:B------:R-:W-:Y:S01]  /*3d70*/  FMUL R15, R52, R56.reuse ;  /* 0x00000038340f7220 */ /* 0x080fe20000400000 */
[----:B------:R-:W-:Y:S01]  /*3d80*/  F2FP.TF32.F32.PACK_B R13, R13 ;  /* 0x0000000dff0d723e */ /* 0x000fe200024050ff */
[-C--:B-1----:R-:W-:Y:S01]  /*3d90*/  FMUL R9, R34, R56.reuse ;  /* 0x0000003822097220 */ /* 0x082fe20000400000 */
[----:B------:R-:W-:Y:S01]  /*3da0*/  F2FP.TF32.F32.PACK_B R33, R33 ;  /* 0x00000021ff21723e */ /* 0x000fe200024050ff */
[----:B------:R0:W-:Y:S01]  /*3db0*/  @P2 STG.E desc[UR36][R6.64+0x20], R11 ;  /* 0x0000200b06002986 */ /* 0x0001e2000c101924 */
[C---:B------:R-:W-:Y:S01]  /*3dc0*/  ISETP.GT.AND P1, PT, R0.reuse, 0x8, P1 ;  /* 0x000000080000780c */ /* 0x040fe20000f24270 */
[-C--:B------:R-:W-:Y:S01]  /*3dd0*/  FMUL R53, R53, R56.reuse ;  /* 0x0000003835357220 */ /* 0x080fe20000400000 */
[C---:B------:R-:W-:Y:S01]  /*3de0*/  ISETP.GT.AND P2, PT, R3.reuse, 0x19, PT ;  /* 0x000000190300780c */ /* 0x040fe20003f44270 */
[----:B------:R-:W-:Y:S01]  /*3df0*/  @P0 STG.E desc[UR36][R6.64+0x24], R31 ;  /* 0x0000241f06000986 */ /* 0x000fe2000c101924 */
[----:B------:R-:W-:Y:S01]  /*3e00*/  ISETP.GT.AND P0, PT, R3, 0x18, PT ;  /* 0x000000180300780c */ /* 0x000fe20003f04270 */
[----:B------:R-:W-:Y:S01]  /*3e10*/  FMUL R55, R55, R56 ;  /* 0x0000003837377220 */ /* 0x000fe20000400000 */
[----:B------:R-:W-:Y:S01]  /*3e20*/  F2FP.TF32.F32.PACK_B R9, R9 ;  /* 0x00000009ff09723e */ /* 0x000fe200024050ff */
[----:B------:R1:W-:Y:S01]  /*3e30*/  @P5 STG.E desc[UR36][R4.64+0x40], R13 ;  /* 0x0000400d04005986 */ /* 0x0003e2000c101924 */
[----:B------:R-:W-:-:S02]  /*3e40*/  ISETP.GT.AND P5, PT, R0, RZ, P0 ;  /* 0x000000ff0000720c */ /* 0x000fc400007a4270 */
[----:B------:R-:W-:Y:S01]  /*3e50*/  F2FP.TF32.F32.PACK_B R35, R35 ;  /* 0x00000023ff23723e */ /* 0x000fe200024050ff */
[----:B------:R-:W-:Y:S01]  /*3e60*/  @P4 STG.E desc[UR36][R4.64+0x44], R33 ;  /* 0x0000442104004986 */ /* 0x000fe2000c101924 */
[----:B------:R-:W-:Y:S01]  /*3e70*/  ISETP.GT.AND P4, PT, R0, 0x8, P3 ;  /* 0x000000080000780c */ /* 0x000fe20001f84270 */
[-C--:B0-----:R-:W-:Y:S01]  /*3e80*/  FMUL R11, R36, R56.reuse ;  /* 0x00000038240b7220 */ /* 0x081fe20000400000 */
[----:B------:R-:W-:Y:S01]  /*3e90*/  ISETP.GT.AND P3, PT, R0, RZ, P2 ;  /* 0x000000ff0000720c */ /* 0x000fe20001764270 */
[----:B------:R0:W-:Y:S01]  /*3ea0*/  @P1 STG.E desc[UR36][R6.64+0x40], R9 ;  /* 0x0000400906001986 */ /* 0x0001e2000c101924 */
[----:B------:R-:W-:Y:S02]  /*3eb0*/  F2FP.TF32.F32.PACK_B R37, R37 ;  /* 0x00000025ff25723e */ /* 0x000fe400024050ff */
[----:B------:R-:W-:Y:S01]  /*3ec0*/  F2FP.TF32.F32.PACK_B R11, R11 ;  /* 0x0000000bff0b723e */ /* 0x000fe200024050ff */
[----:B-1----:R-:W-:Y:S01]  /*3ed0*/  FMUL R13, R40, R56 ;  /* 0x00000038280d7220 */ /* 0x002fe20000400000 */
[----:B------:R-:W-:-:S02]  /*3ee0*/  ISETP.GT.AND P1, PT, R3, 0x20, PT ;  /* 0x000000200300780c */ /* 0x000fc40003f24270 */
[C---:B------:R-:W-:Y:S02]  /*3ef0*/  ISETP.GT.AND P0, PT, R0.reuse, 0x8, P0 ;  /* 0x000000080000780c */ /* 0x040fe40000704270 */
[----:B------:R-:W-:Y:S01]  /*3f00*/  F2FP.TF32.F32.PACK_B R39, R39 ;  /* 0x00000027ff27723e */ /* 0x000fe200024050ff */
[----:B------:R-:W-:Y:S01]  /*3f10*/  @P4 STG.E desc[UR36][R6.64+0x44], R35 ;  /* 0x0000442306004986 */ /* 0x000fe2000c101924 */
[----:B------:R-:W-:Y:S01]  /*3f20*/  ISETP.GT.AND P4, PT, R0, 0x8, P2 ;  /* 0x000000080000780c */ /* 0x000fe20001784270 */
[----:B0-----:R-:W-:Y:S01]  /*3f30*/  FMUL R9, R38, R56 ;  /* 0x0000003826097220 */ /* 0x001fe20000400000 */
[----:B------:R-:W-:Y:S01]  /*3f40*/  ISETP.GT.AND P2, PT, R3, 0x21, PT ;  /* 0x000000210300780c */ /* 0x000fe20003f44270 */
[----:B------:R0:W-:Y:S01]  /*3f50*/  @P5 STG.E desc[UR36][R4.64+0x60], R11 ;  /* 0x0000600b04005986 */ /* 0x0001e2000c101924 */
[C---:B------:R-:W-:Y:S02]  /*3f60*/  ISETP.GT.AND P5, PT, R0.reuse, RZ, P1 ;  /* 0x000000ff0000720c */ /* 0x040fe40000fa4270 */
[----:B------:R-:W-:Y:S01]  /*3f70*/  F2FP.TF32.F32.PACK_B R9, R9 ;  /* 0x00000009ff09723e */ /* 0x000fe200024050ff */
[----:B------:R-:W-:Y:S01]  /*3f80*/  @P3 STG.E desc[UR36][R4.64+0x64], R37 ;  /* 0x0000642504003986 */ /* 0x000fe2000c101924 */
[----:B------:R-:W-:-:S02]  /*3f90*/  ISETP.GT.AND P3, PT, R0, RZ, P2 ;  /* 0x000000ff0000720c */ /* 0x000fc40001764270 */
[----:B------:R-:W-:Y:S01]  /*3fa0*/  F2FP.TF32.F32.PACK_B R13, R13 ;  /* 0x0000000dff0d723e */ /* 0x000fe200024050ff */
[----:B------:R1:W-:Y:S01]  /*3fb0*/  @P0 STG.E desc[UR36][R6.64+0x60], R9 ;  /* 0x0000600906000986 */ /* 0x0003e2000c101924 */
[----:B------:R-:W-:Y:S02]  /*3fc0*/  F2FP.TF32.F32.PACK_B R41, R41 ;  /* 0x00000029ff29723e */ /* 0x000fe400024050ff */
[----:B------:R-:W-:Y:S01]  /*3fd0*/  ISETP.GT.AND P1, PT, R0, 0x8, P1 ;  /* 0x000000080000780c */ /* 0x000fe20000f24270 */
[----:B------:R-:W-:Y:S01]  /*3fe0*/  @P4 STG.E desc[UR36][R6.64+0x64], R39 ;  /* 0x0000642706004986 */ /* 0x000fe2000c101924 */
[C---:B------:R-:W-:Y:S01]  /*3ff0*/  ISETP.GT.AND P4, PT, R3.reuse, 0x28, PT ;  /* 0x000000280300780c */ /* 0x040fe20003f84270 */
[----:B0-----:R-:W-:Y:S01]  /*4000*/  FMUL R11, R44, R56 ;  /* 0x000000382c0b7220 */ /* 0x001fe20000400000 */
[----:B------:R-:W-:Y:S01]  /*4010*/  F2FP.TF32.F32.PACK_B R43, R43 ;  /* 0x0000002bff2b723e */ /* 0x000fe200024050ff */
[----:B------:R0:W-:Y:S01]  /*4020*/  @P5 STG.E desc[UR36][R4.64+0x80], R13 ;  /* 0x0000800d04005986 */ /* 0x0001e2000c101924 */
[----:B------:R-:W-:-:S02]  /*4030*/  ISETP.GT.AND P5, PT, R3, 0x29, PT ;  /* 0x000000290300780c */ /* 0x000fc40003fa4270 */
[----:B------:R-:W-:Y:S01]  /*4040*/  F2FP.TF32.F32.PACK_B R11, R11 ;  /* 0x0000000bff0b723e */ /* 0x000fe200024050ff */
[----:B------:R-:W-:Y:S01]  /*4050*/  @P3 STG.E desc[UR36][R4.64+0x84], R41 ;  /* 0x0000842904003986 */ /* 0x000fe2000c101924 */
[----:B------:R-:W-:Y:S01]  /*4060*/  ISETP.GT.AND P3, PT, R0, 0x8, P2 ;  /* 0x000000080000780c */ /* 0x000fe20001764270 */
[-C--:B-1----:R-:W-:Y:S01]  /*4070*/  FMUL R9, R42, R56.reuse ;  /* 0x000000382a097220 */ /* 0x082fe20000400000 */
[C---:B------:R-:W-:Y:S02]  /*4080*/  ISETP.GT.AND P2, PT, R0.reuse, RZ, P4 ;  /* 0x000000ff0000720c */ /* 0x040fe40002744270 */
[C---:B------:R-:W-:Y:S02]  /*4090*/  ISETP.GT.AND P0, PT, R0.reuse, RZ, P5 ;  /* 0x000000ff0000720c */ /* 0x040fe40002f04270 */
[----:B------:R-:W-:Y:S01]  /*40a0*/  ISETP.GT.AND P4, PT, R0, 0x8, P4 ;  /* 0x000000080000780c */ /* 0x000fe20002784270 */
[----:B0-----:R-:W-:Y:S01]  /*40b0*/  FMUL R13, R46, R56 ;  /* 0x000000382e0d7220 */ /* 0x001fe20000400000 */
[----:B------:R-:W-:-:S02]  /*40c0*/  F2FP.TF32.F32.PACK_B R9, R9 ;  /* 0x00000009ff09723e */ /* 0x000fc400024050ff */
[----:B------:R-:W-:Y:S02]  /*40d0*/  F2FP.TF32.F32.PACK_B R45, R45 ;  /* 0x0000002dff2d723e */ /* 0x000fe400024050ff */
[----:B------:R-:W-:Y:S01]  /*40e0*/  ISETP.GT.AND P5, PT, R0, 0x8, P5 ;  /* 0x000000080000780c */ /* 0x000fe20002fa4270 */
[----:B------:R0:W-:Y:S01]  /*40f0*/  @P1 STG.E desc[UR36][R6.64+0x80], R9 ;  /* 0x0000800906001986 */ /* 0x0001e2000c101924 */
[C---:B------:R-:W-:Y:S02]  /*4100*/  ISETP.GT.AND P1, PT, R3.reuse, 0x38, PT ;  /* 0x000000380300780c */ /* 0x040fe40003f24270 */
[----:B------:R-:W-:Y:S01]  /*4110*/  F2FP.TF32.F32.PACK_B R13, R13 ;  /* 0x0000000dff0d723e */ /* 0x000fe200024050ff */
[----:B------:R-:W-:Y:S01]  /*4120*/  @P3 STG.E desc[UR36][R6.64+0x84], R43 ;  /* 0x0000842b06003986 */ /* 0x000fe2000c101924 */
[C---:B------:R-:W-:Y:S01]  /*4130*/  ISETP.GT.AND P3, PT, R3.reuse, 0x30, PT ;  /* 0x000000300300780c */ /* 0x040fe20003f64270 */
[----:B------:R-:W-:Y:S01]  /*4140*/  @P4 IMAD.MOV.U32 R2, RZ, RZ, R6 ;  /* 0x000000ffff024224 */ /* 0x000fe200078e0006 */
[----:B------:R-:W-:Y:S01]  /*4150*/  F2FP.TF32.F32.PACK_B R47, R47 ;  /* 0x0000002fff2f723e */ /* 0x000fe200024050ff */
[----:B------:R1:W-:Y:S01]  /*4160*/  @P2 STG.E desc[UR36][R4.64+0xa0], R11 ;  /* 0x0000a00b04002986 */ /* 0x0003e2000c101924 */
[----:B------:R-:W-:-:S02]  /*4170*/  ISETP.GT.AND P2, PT, R3, 0x31, PT ;  /* 0x000000310300780c */ /* 0x000fc40003f44270 */
[----:B------:R-:W-:Y:S01]  /*4180*/  F2FP.TF32.F32.PACK_B R49, R49 ;  /* 0x00000031ff31723e */ /* 0x000fe200024050ff */
[----:B------:R-:W-:Y:S01]  /*4190*/  @P0 STG.E desc[UR36][R4.64+0xa4], R45 ;  /* 0x0000a42d04000986 */ /* 0x000fe2000c101924 */
[----:B------:R-:W-:Y:S01]  /*41a0*/  ISETP.GT.AND P0, PT, R3, 0x39, PT ;  /* 0x000000390300780c */ /* 0x000fe20003f04270 */
[----:B------:R-:W-:Y:S02]  /*41b0*/  @P4 IMAD.MOV.U32 R3, RZ, RZ, R7 ;  /* 0x000000ffff034224 */ /* 0x000fe400078e0007 */
[-C--:B0-----:R-:W-:Y:S01]  /*41c0*/  FMUL R9, R48, R56.reuse ;  /* 0x0000003830097220 */ /* 0x081fe20000400000 */
[----:B------:R-:W-:Y:S02]  /*41d0*/  F2FP.TF32.F32.PACK_B R51, R51 ;  /* 0x00000033ff33723e */ /* 0x000fe400024050ff */
[----:B------:R-:W-:Y:S01]  /*41e0*/  F2FP.TF32.F32.PACK_B R15, R15 ;  /* 0x0000000fff0f723e */ /* 0x000fe200024050ff */
[----:B------:R0:W-:Y:S01]  /*41f0*/  @P4 STG.E desc[UR36][R2.64+0xa0], R13 ;  /* 0x0000a00d02004986 */ /* 0x0001e2000c101924 */
[----:B------:R-:W-:Y:S01]  /*4200*/  ISETP.GT.AND P4, PT, R0, RZ, P3 ;  /* 0x000000ff0000720c */ /* 0x000fe20001f84270 */
[----:B-1----:R-:W-:Y:S01]  /*4210*/  FMUL R11, R50, R56 ;  /* 0x00000038320b7220 */ /* 0x002fe20000400000 */
[----:B------:R-:W-:-:S02]  /*4220*/  ISETP.GT.AND P3, PT, R0, 0x8, P3 ;  /* 0x000000080000780c */ /* 0x000fc40001f64270 */
[----:B------:R-:W-:Y:S02]  /*4230*/  F2FP.TF32.F32.PACK_B R9, R9 ;  /* 0x00000009ff09723e */ /* 0x000fe400024050ff */
[----:B------:R-:W-:Y:S02]  /*4240*/  F2FP.TF32.F32.PACK_B R11, R11 ;  /* 0x0000000bff0b723e */ /* 0x000fe400024050ff */
[----:B------:R-:W-:Y:S02]  /*4250*/  F2FP.TF32.F32.PACK_B R53, R53 ;  /* 0x00000035ff35723e */ /* 0x000fe400024050ff */
[----:B------:R-:W-:Y:S01]  /*4260*/  F2FP.TF32.F32.PACK_B R55, R55 ;  /* 0x00000037ff37723e */ /* 0x000fe200024050ff */
[----:B0-----:R-:W-:Y:S02]  /*4270*/  @P5 IMAD.MOV.U32 R2, RZ, RZ, R6 ;  /* 0x000000ffff025224 */ /* 0x001fe400078e0006 */
[----:B------:R-:W-:Y:S01]  /*4280*/  FMUL R13, R54, R56 ;  /* 0x00000038360d7220 */ /* 0x000fe20000400000 */
[----:B------:R-:W-:-:S04]  /*4290*/  @P5 IMAD.MOV.U32 R3, RZ, RZ, R7 ;  /* 0x000000ffff035224 */ /* 0x000fc800078e0007 */
[----:B------:R-:W-:Y:S01]  /*42a0*/  F2FP.TF32.F32.PACK_B R13, R13 ;  /* 0x0000000dff0d723e */ /* 0x000fe200024050ff */
[----:B------:R0:W-:Y:S01]  /*42b0*/  @P5 STG.E desc[UR36][R2.64+0xa4], R47 ;  /* 0x0000a42f02005986 */ /* 0x0001e2000c101924 */
[C---:B------:R-:W-:Y:S02]  /*42c0*/  ISETP.GT.AND P5, PT, R0.reuse, RZ, P2 ;  /* 0x000000ff0000720c */ /* 0x040fe400017a4270 */
[----:B------:R-:W-:Y:S01]  /*42d0*/  ISETP.GT.AND P2, PT, R0, 0x8, P2 ;  /* 0x000000080000780c */ /* 0x000fe20001744270 */
[----:B0-----:R-:W-:Y:S02]  /*42e0*/  @P4 IMAD.MOV.U32 R2, RZ, RZ, R4 ;  /* 0x000000ffff024224 */ /* 0x001fe400078e0004 */
[----:B------:R-:W-:-:S05]  /*42f0*/  @P4 IMAD.MOV.U32 R3, RZ, RZ, R5 ;  /* 0x000000ffff034224 */ /* 0x000fca00078e0005 */
        /* <DEDUP_REMOVED lines=10> */
[----:B------:R0:W-:Y:S02]  /*43a0*/  @P3 STG.E desc[UR36][R2.64+0xc0], R11 ;  /* 0x0000c00b02003986 */ /* 0x0001e4000c101924 */
[----:B0-----:R-:W-:Y:S02]  /*43b0*/  @P2 IMAD.MOV.U32 R2, RZ, RZ, R6 ;  /* 0x000000ffff022224 */ /* 0x001fe400078e0006 */
[----:B------:R-:W-:-:S05]  /*43c0*/  @P2 IMAD.MOV.U32 R3, RZ, RZ, R7 ;  /* 0x000000ffff032224 */ /* 0x000fca00078e0007 */
[----:B------:R0:W-:Y:S02]  /*43d0*/  @P2 STG.E desc[UR36][R2.64+0xc4], R51 ;  /* 0x0000c43302002986 */ /* 0x0001e4000c101924 */
[----:B0-----:R-:W-:Y:S02]  /*43e0*/  @P4 IMAD.MOV.U32 R2, RZ, RZ, R4 ;  /* 0x000000ffff024224 */ /* 0x001fe400078e0004 */
[----:B------:R-:W-:-:S05]  /*43f0*/  @P4 IMAD.MOV.U32 R3, RZ, RZ, R5 ;  /* 0x000000ffff034224 */ /* 0x000fca00078e0005 */
[----:B------:R0:W-:Y:S04]  /*4400*/  @P4 STG.E desc[UR36][R2.64+0xe0], R15 ;  /* 0x0000e00f02004986 */ /* 0x0001e8000c101924 */
[----:B------:R1:W-:Y:S01]  /*4410*/  @P5 STG.E desc[UR36][R4.64+0xe4], R53 ;  /* 0x0000e43504005986 */ /* 0x0003e2000c101924 */
[----:B0-----:R-:W-:Y:S02]  /*4420*/  @P1 IMAD.MOV.U32 R2, RZ, RZ, R6 ;  /* 0x000000ffff021224 */ /* 0x001fe400078e0006 */
[----:B------:R-:W-:-:S05]  /*4430*/  @P1 IMAD.MOV.U32 R3, RZ, RZ, R7 ;  /* 0x000000ffff031224 */ /* 0x000fca00078e0007 */
[----:B------:R1:W-:Y:S04]  /*4440*/  @P1 STG.E desc[UR36][R2.64+0xe0], R13 ;  /* 0x0000e00d02001986 */ /* 0x0003e8000c101924 */
[----:B------:R1:W-:Y:S02]  /*4450*/  @P0 STG.E desc[UR36][R6.64+0xe4], R55 ;  /* 0x0000e43706000986 */ /* 0x0003e4000c101924 */
.L_x_95:
[----:B------:R-:W-:Y:S05]  /*4460*/  BSYNC B0 ;  /* 0x0000000000007941 */ /* 0x000fea0003800000 */
.L_x_33:
[----:B-1----:R-:W2:Y:S01]  /*4470*/  LDL.64 R2, [R1] ;  /* 0x0000000001027983 */ /* 0x002ea20000100a00 */
[----:B------:R-:W-:Y:S01]  /*4480*/  ULDC.64 UR4, c[0x0][0x650] ;  /* 0x0001940000047ab9 */ /* 0x000fe20000000a00 */
[----:B------:R1:W-:Y:S01]  /*4490*/  SYNCS.ARRIVE.TRANS64.A1T0 RZ, [R64+UR47], RZ ;  /* 0x000000ff40ff79a7 */ /* 0x0003e2000810002f */
[----:B------:R-:W-:Y:S01]  /*44a0*/  PRMT R0, RZ, 0x7610, R0 ;  /* 0x00007610ff007816 */ /* 0x000fe20000000000 */
[----:B-----5:R-:W-:Y:S02]  /*44b0*/  IMAD.MOV.U32 R19, RZ, RZ, -0x1 ;  /* 0xffffffffff137424 */ /* 0x020fe400078e00ff */
[----:B------:R-:W-:Y:S01]  /*44c0*/  IMAD.MOV.U32 R22, RZ, RZ, -0x1 ;  /* 0xffffffffff167424 */ /* 0x000fe200078e00ff */
[----:B--2---:R-:W-:-:S04]  /*44d0*/  LEA R18, P0, R2, R18, 0x1 ;  /* 0x0000001202127211 */ /* 0x004fc800078008ff */
[----:B------:R-:W-:Y:S01]  /*44e0*/  LEA.HI.X R17, R2, R17, R23, 0x1, P0 ;  /* 0x0000001102117211 */ /* 0x000fe200000f0c17 */
[----:B------:R-:W-:Y:S01]  /*44f0*/  IMAD.MOV.U32 R2, RZ, RZ, -0x1 ;  /* 0xffffffffff027424 */ /* 0x000fe200078e00ff */
[----:B------:R-:W-:-:S04]  /*4500*/  ISETP.GE.U32.AND P0, PT, R18, UR4, PT ;  /* 0x0000000412007c0c */ /* 0x000fc8000bf06070 */
[----:B------:R-:W-:-:S13]  /*4510*/  ISETP.GE.U32.AND.EX P0, PT, R17, UR5, PT, P0 ;  /* 0x0000000511007c0c */ /* 0x000fda000bf06100 */
[----:B-1----:R-:W-:Y:S05]  /*4520*/  @P0 BRA `(.L_x_96) ;  /* 0x0000000400700947 */ /* 0x002fea0003800000 */
[----:B0---4-:R-:W0:Y:S01]  /*4530*/  S2R R10, SR_CTAID.X ;  /* 0x00000000000a7919 */ /* 0x011e220000002500 */
[----:B---3--:R-:W1:Y:S01]  /*4540*/  LDC.64 R8, c[0x0][0x628] ;  /* 0x00018a00ff087b82 */ /* 0x008e620000000a00 */
[----:B------:R-:W-:Y:S01]  /*4550*/  ULDC UR4, c[0x0][0x150] ;  /* 0x0000540000047ab9 */ /* 0x000fe20000000800 */
[----:B------:R-:W-:Y:S01]  /*4560*/  IMAD.MOV.U32 R6, RZ, RZ, R18 ;  /* 0x000000ffff067224 */ /* 0x000fe200078e0012 */
[----:B------:R-:W2:Y:S01]  /*4570*/  S2R R20, SR_CTAID.Y ;  /* 0x0000000000147919 */ /* 0x000ea20000002600 */
[----:B------:R-:W-:-:S04]  /*4580*/  IMAD.MOV.U32 R7, RZ, RZ, R17 ;  /* 0x000000ffff077224 */ /* 0x000fc800078e0011 */
[----:B------:R-:W3:Y:S08]  /*4590*/  LDC R15, c[0x0][0x144] ;  /* 0x00005100ff0f7b82 */ /* 0x000ef00000000800 */
[----:B------:R-:W4:Y:S08]  /*45a0*/  LDC R0, c[0x0][0x630] ;  /* 0x00018c00ff007b82 */ /* 0x000f300000000800 */
[----:B------:R-:W2:Y:S01]  /*45b0*/  LDC.64 R12, c[0x0][0x620] ;  /* 0x00018800ff0c7b82 */ /* 0x000ea20000000a00 */
[----:B-1----:R-:W-:-:S04]  /*45c0*/  ISETP.NE.U32.AND P0, PT, R8, RZ, PT ;  /* 0x000000ff0800720c */ /* 0x002fc80003f05070 */
[----:B------:R-:W-:Y:S02]  /*45d0*/  ISETP.NE.AND.EX P0, PT, R9, RZ, PT, P0 ;  /* 0x000000ff0900720c */ /* 0x000fe40003f05300 */
[----:B0-----:R-:W-:-:S05]  /*45e0*/  I2FP.F32.U32 R2, R10 ;  /* 0x0000000a00027245 */ /* 0x001fca0000201000 */
[----:B------:R-:W-:-:S04]  /*45f0*/  FMUL R2, R2, UR4 ;  /* 0x0000000402027c20 */ /* 0x000fc80008400000 */
[----:B------:R0:W1:Y:S02]  /*4600*/  F2I.U32.TRUNC.NTZ R14, R2 ;  /* 0x00000002000e7305 */ /* 0x000064000020f000 */
[----:B---34-:R-:W-:Y:S05]  /*4610*/  @!P0 BRA `(.L_x_97) ;  /* 0x0000000000288947 */ /* 0x018fea0003800000 */
[----:B------:R-:W3:Y:S02]  /*4620*/  LDC R3, c[0x0][0x634] ;  /* 0x00018d00ff037b82 */ /* 0x000ee40000000800 */
[----:B---3--:R-:W-:-:S05]  /*4630*/  IADD3 R7, P0, R18, R3, RZ ;  /* 0x0000000312077210 */ /* 0x008fca0007f1e0ff */
[----:B------:R-:W-:-:S04]  /*4640*/  IMAD.X R11, RZ, RZ, R17, P0 ;  /* 0x000000ffff0b7224 */ /* 0x000fc800000e0611 */
[----:B0-----:R-:W-:-:S04]  /*4650*/  IMAD.WIDE.U32 R2, R11, R8, RZ ;  /* 0x000000080b027225 */ /* 0x001fc800078e00ff */
[----:B------:R-:W-:-:S04]  /*4660*/  IMAD.WIDE.U32 R4, P0, R7, R9, R2 ;  /* 0x0000000907047225 */ /* 0x000fc80007800002 */
[----:B------:R-:W-:-:S04]  /*4670*/  IMAD.WIDE.U32 R2, R7, R8, RZ ;  /* 0x0000000807027225 */ /* 0x000fc800078e00ff */
[----:B------:R-:W-:Y:S01]  /*4680*/  IMAD.X R7, RZ, RZ, RZ, P0 ;  /* 0x000000ffff077224 */ /* 0x000fe200000e06ff */
[----:B------:R-:W-:Y:S01]  /*4690*/  IADD3 RZ, P0, R3, R4, RZ ;  /* 0x0000000403ff7210 */ /* 0x000fe20007f1e0ff */
[----:B------:R-:W-:-:S04]  /*46a0*/  IMAD.MOV.U32 R6, RZ, RZ, R5 ;  /* 0x000000ffff067224 */ /* 0x000fc800078e0005 */
[----:B------:R-:W-:-:S08]  /*46b0*/  IMAD.WIDE.U32.X R6, R11, R9, R6, P0 ;  /* 0x000000090b067225 */ /* 0x000fd000000e0406 */
.L_x_97:
[----:B------:R-:W3:Y:S01]  /*46c0*/  LDC.64 R26, c[0x0][0x640] ;  /* 0x00019000ff1a7b82 */ /* 0x000ee20000000a00 */
[-C--:B------:R-:W-:Y:S01]  /*46d0*/  SHF.R.U64 R11, R6, R0.reuse, R7 ;  /* 0x00000000060b7219 */ /* 0x080fe20000001207 */
[----:B------:R-:W-:Y:S01]  /*46e0*/  IMAD.MOV.U32 R19, RZ, RZ, R17 ;  /* 0x000000ffff137224 */ /* 0x000fe200078e0011 */
[----:B------:R-:W-:Y:S01]  /*46f0*/  SHF.R.U32.HI R0, RZ, R0, R7 ;  /* 0x00000000ff007219 */ /* 0x000fe20000011607 */
[----:B-1----:R-:W-:Y:S01]  /*4700*/  IMAD.MOV R14, RZ, RZ, -R14 ;  /* 0x000000ffff0e7224 */ /* 0x002fe200078e0a0e */
[----:B------:R-:W-:Y:S01]  /*4710*/  IADD3 R5, P0, RZ, -R11, RZ ;  /* 0x8000000bff057210 */ /* 0x000fe20007f1e0ff */
[----:B------:R-:W-:Y:S01]  /*4720*/  ULDC UR4, c[0x0][0x154] ;  /* 0x0000550000047ab9 */ /* 0x000fe20000000800 */
[----:B------:R-:W-:Y:S01]  /*4730*/  IMAD.MOV.U32 R7, RZ, RZ, 0x1 ;  /* 0x00000001ff077424 */ /* 0x000fe200078e00ff */
[----:B------:R-:W1:Y:S01]  /*4740*/  LDC R4, c[0x0][0x618] ;  /* 0x00018600ff047b82 */ /* 0x000e620000000800 */
[----:B------:R-:W-:Y:S02]  /*4750*/  IMAD R22, R15, R14, R10 ;  /* 0x0000000e0f167224 */ /* 0x000fe400078e020a */
[----:B------:R-:W-:-:S04]  /*4760*/  IMAD.X R3, RZ, RZ, ~R0, P0 ;  /* 0x000000ffff037224 */ /* 0x000fc800000e0e00 */
[-C--:B--2---:R-:W-:Y:S01]  /*4770*/  IMAD R0, R3, R12.reuse, RZ ;  /* 0x0000000c03007224 */ /* 0x084fe200078e02ff */
[----:B------:R-:W2:Y:S01]  /*4780*/  LDC R6, c[0x0][0x608] ;  /* 0x00018200ff067b82 */ /* 0x000ea20000000800 */
[----:B0-----:R-:W-:-:S04]  /*4790*/  IMAD.WIDE.U32 R2, R5, R12, R18 ;  /* 0x0000000c05027225 */ /* 0x001fc800078e0012 */
[----:B------:R-:W-:Y:S01]  /*47a0*/  IMAD R5, R5, R13, R0 ;  /* 0x0000000d05057224 */ /* 0x000fe200078e0200 */
[----:B------:R-:W-:Y:S02]  /*47b0*/  I2FP.F32.U32 R0, R20 ;  /* 0x0000001400007245 */ /* 0x000fe40000201000 */
[----:B------:R-:W0:Y:S01]  /*47c0*/  LDC R24, c[0x0][0x658] ;  /* 0x00019600ff187b82 */ /* 0x000e220000000800 */
[----:B------:R-:W-:Y:S01]  /*47d0*/  IMAD.IADD R3, R3, 0x1, R5 ;  /* 0x0000000103037824 */ /* 0x000fe200078e0205 */
[----:B---3--:R-:W-:Y:S01]  /*47e0*/  ISETP.NE.U32.AND P0, PT, R26, RZ, PT ;  /* 0x000000ff1a00720c */ /* 0x008fe20003f05070 */
[----:B------:R-:W-:Y:S01]  /*47f0*/  FMUL R0, R0, UR4 ;  /* 0x0000000400007c20 */ /* 0x000fe20008400000 */
[----:B------:R-:W-:Y:S02]  /*4800*/  IMAD.MOV.U32 R5, RZ, RZ, -0x1 ;  /* 0xffffffffff057424 */ /* 0x000fe400078e00ff */
[----:B------:R-:W-:Y:S01]  /*4810*/  ISETP.NE.AND.EX P0, PT, R27, RZ, PT, P0 ;  /* 0x000000ff1b00720c */ /* 0x000fe20003f05300 */
[----:B------:R3:W4:Y:S01]  /*4820*/  F2I.U32.TRUNC.NTZ R12, R0 ;  /* 0x00000000000c7305 */ /* 0x000722000020f000 */
[----:B------:R-:W3:Y:S01]  /*4830*/  LDC R15, c[0x0][0x148] ;  /* 0x00005200ff0f7b82 */ /* 0x000ee20000000800 */
[----:B-1----:R-:W-:-:S02]  /*4840*/  SHF.R.U64 R10, R2, R4, R3 ;  /* 0x00000004020a7219 */ /* 0x002fc40000001203 */
[----:B------:R-:W-:-:S05]  /*4850*/  SHF.R.U32.HI R3, RZ, R4, R3 ;  /* 0x00000004ff037219 */ /* 0x000fca0000011603 */
[----:B------:R-:W1:Y:S01]  /*4860*/  LDC R14, c[0x0][0x600] ;  /* 0x00018000ff0e7b82 */ /* 0x000e620000000800 */
[-CC-:B--2---:R-:W-:Y:S02]  /*4870*/  SHF.R.U64 R8, R10, R6.reuse, R3.reuse ;  /* 0x000000060a087219 */ /* 0x184fe40000001203 */
[----:B------:R-:W-:-:S05]  /*4880*/  SHF.R.U32.HI R3, RZ, R6, R3 ;  /* 0x00000006ff037219 */ /* 0x000fca0000011603 */
[----:B------:R-:W2:Y:S01]  /*4890*/  LDC R21, c[0x0][0x648] ;  /* 0x00019200ff157b82 */ /* 0x000ea20000000800 */
[-CC-:B0-----:R-:W-:Y:S02]  /*48a0*/  SHF.R.U64 R13, R8, R24.reuse, R3.reuse ;  /* 0x00000018080d7219 */ /* 0x181fe40000001203 */
[-C--:B------:R-:W-:Y:S02]  /*48b0*/  SHF.L.U32 R5, R5, R24.reuse, RZ ;  /* 0x0000001805057219 */ /* 0x080fe400000006ff */
[-C--:B------:R-:W-:Y:S01]  /*48c0*/  SHF.R.U32.HI R3, RZ, R24.reuse, R3 ;  /* 0x00000018ff037219 */ /* 0x080fe20000011603 */
[----:B------:R-:W-:Y:S01]  /*48d0*/  IMAD.MOV.U32 R2, RZ, RZ, R13 ;  /* 0x000000ffff027224 */ /* 0x000fe200078e000d */
[----:B------:R-:W-:Y:S01]  /*48e0*/  SHF.L.U32 R24, R7, R24, RZ ;  /* 0x0000001807187219 */ /* 0x000fe200000006ff */
[----:B------:R-:W0:Y:S01]  /*48f0*/  LDC R25, c[0x0][0x638] ;  /* 0x00018e00ff197b82 */ /* 0x000e220000000800 */
[----:B------:R-:W-:-:S07]  /*4900*/  LOP3.LUT R19, RZ, R5, RZ, 0x33, !PT ;  /* 0x00000005ff137212 */ /* 0x000fce00078e33ff */
[----:B------:R-:W0:Y:S01]  /*4910*/  LDC R28, c[0x0][0x610] ;  /* 0x00018400ff1c7b82 */ /* 0x000e220000000800 */
[----:B----4-:R-:W-:Y:S05]  /*4920*/  @!P0 BRA `(.L_x_98) ;  /* 0x0000000000288947 */ /* 0x010fea0003800000 */
[----:B---3--:R-:W3:Y:S02]  /*4930*/  LDC R0, c[0x0][0x64c] ;  /* 0x00019300ff007b82 */ /* 0x008ee40000000800 */
[----:B---3--:R-:W-:-:S05]  /*4940*/  IADD3 R7, P0, R13, R0, RZ ;  /* 0x000000000d077210 */ /* 0x008fca0007f1e0ff */
        /* <DEDUP_REMOVED lines=8> */
.L_x_98:
[----:B------:R-:W4:Y:S01]  /*49d0*/  LDC R4, c[0x0][0x65c] ;  /* 0x00019700ff047b82 */ /* 0x000f220000000800 */
[----:B--23--:R-:W-:Y:S01]  /*49e0*/  SHF.R.U64 R0, R2, R21, R3 ;  /* 0x0000001502007219 */ /* 0x00cfe20000001203 */
[----:B-1----:R-:W-:Y:S01]  /*49f0*/  VIADD R3, R14, 0xffffffff ;  /* 0xffffffff0e037836 */ /* 0x002fe20000000000 */
[----:B------:R-:W-:Y:S01]  /*4a00*/  LOP3.LUT R19, R8, R19, RZ, 0xc0, !PT ;  /* 0x0000001308137212 */ /* 0x000fe200078ec0ff */
[----:B------:R-:W-:Y:S02]  /*4a10*/  IMAD.MOV R12, RZ, RZ, -R12 ;  /* 0x000000ffff0c7224 */ /* 0x000fe400078e0a0c */
[----:B------:R-:W-:Y:S01]  /*4a20*/  IMAD.MOV R2, RZ, RZ, -R0 ;  /* 0x000000ffff027224 */ /* 0x000fe200078e0a00 */
[----:B------:R-:W-:Y:S01]  /*4a30*/  LOP3.LUT R3, R10, R3, RZ, 0xc0, !PT ;  /* 0x000000030a037212 */ /* 0x000fe200078ec0ff */
[----:B------:R-:W-:Y:S02]  /*4a40*/  IMAD R19, R24, R0, R19 ;  /* 0x0000000018137224 */ /* 0x000fe400078e0213 */
[----:B0-----:R-:W-:-:S04]  /*4a50*/  IMAD R0, R2, R25, R13 ;  /* 0x0000001902007224 */ /* 0x001fc800078e020d */
[----:B------:R-:W-:Y:S01]  /*4a60*/  IMAD R2, R0, R14, R3 ;  /* 0x0000000e00027224 */ /* 0x000fe200078e0203 */
[----:B----4-:R-:W-:Y:S01]  /*4a70*/  ISETP.NE.AND P0, PT, R4, 0x1, PT ;  /* 0x000000010400780c */ /* 0x010fe20003f05270 */
[----:B------:R-:W-:-:S05]  /*4a80*/  IMAD.MOV.U32 R4, RZ, RZ, 0x1 ;  /* 0x00000001ff047424 */ /* 0x000fca00078e00ff */
[----:B------:R-:W-:-:S07]  /*4a90*/  PRMT R0, R4, 0x7610, R0 ;  /* 0x0000761004007816 */ /* 0x000fce0000000000 */
[----:B------:R-:W-:-:S04]  /*4aa0*/  @P0 IMAD R22, R15, R12, R20 ;  /* 0x0000000c0f160224 */ /* 0x000fc800078e0214 */
[----:B------:R-:W-:-:S05]  /*4ab0*/  IMAD R19, R19, R28, R22 ;  /* 0x0000001c13137224 */ /* 0x000fca00078e0216 */
[----:B------:R-:W-:Y:S02]  /*4ac0*/  SEL R22, R2, R19, !P0 ;  /* 0x0000001302167207 */ /* 0x000fe40004000000 */
[----:B------:R-:W-:Y:S01]  /*4ad0*/  SEL R19, R19, R2, !P0 ;  /* 0x0000000213137207 */ /* 0x000fe20004000000 */
[----:B------:R-:W-:-:S07]  /*4ae0*/  IMAD.MOV.U32 R2, RZ, RZ, R11 ;  /* 0x000000ffff027224 */ /* 0x000fce00078e000b */
.L_x_96:
[----:B------:R-:W-:Y:S02]  /*4af0*/  LOP3.LUT P0, RZ, R0, 0xff, RZ, 0xc0, !PT ;  /* 0x000000ff00ff7812 */ /* 0x000fe4000780c0ff */
[----:B------:R-:W-:-:S11]  /*4b00*/  LOP3.LUT R71, R71, 0x1, RZ, 0x3c, !PT ;  /* 0x0000000147477812 */ /* 0x000fd600078e3cff */
[----:B------:R-:W-:Y:S05]  /*4b10*/  @P0 BRA `(.L_x_99) ;  /* 0xffffffc800c40947 */ /* 0x000fea000383ffff */
[----:B------:R-:W-:Y:S05]  /*4b20*/  EXIT ;  /* 0x000000000000794d */ /* 0x000fea0003800000 */
.L_x_14:
[----:B------:R-:W-:-:S08]  /*4b30*/  ISETP.NE.AND P0, PT, R0, RZ, PT ;  /* 0x000000ff0000720c */ /* 0x000fd00003f05270 */
[----:B0-----:R-:W0:-:S00]  /*4b40*/  USETMAXREG.DEALLOC.CTAPOOL 0x28 ;  /* 0x00000028000079c8 */ /* 0x001e0000080e0500 */
[----:B------:R-:W-:Y:S05]  /*4b50*/  @P0 EXIT ;  /* 0x000000000000094d */ /* 0x000fea0003800000 */
[----:B0-----:R-:W-:Y:S01]  /*4b60*/  LOP3.LUT P0, RZ, R8, 0xff, RZ, 0xc0, !PT ;  /* 0x000000ff08ff7812 */ /* 0x001fe2000780c0ff */
[----:B------:R-:W-:Y:S02]  /*4b70*/  IMAD.MOV.U32 R0, RZ, RZ, 0x1 ;  /* 0x00000001ff007424 */ /* 0x000fe400078e00ff */
[----:B------:R-:W-:-:S10]  /*4b80*/  IMAD.MOV.U32 R7, RZ, RZ, RZ ;  /* 0x000000ffff077224 */ /* 0x000fd400078e00ff */
[----:B------:R-:W-:Y:S05]  /*4b90*/  @!P0 BRA `(.L_x_100) ;  /* 0x0000000c00188947 */ /* 0x000fea0003800000 */
[----:B------:R-:W-:Y:S01]  /*4ba0*/  LOP3.LUT P0, RZ, R4, 0x1f, RZ, 0xc0, !PT ;  /* 0x0000001f04ff7812 */ /* 0x000fe2000780c0ff */
[----:B------:R-:W-:Y:S01]  /*4bb0*/  ULDC UR5, c[0x0][0x658] ;  /* 0x0001960000057ab9 */ /* 0x000fe20000000800 */
[----:B------:R-:W-:Y:S01]  /*4bc0*/  UMOV UR6, 0xffffffff ;  /* 0xffffffff00067882 */ /* 0x000fe20000000000 */
[----:B------:R-:W-:Y:S01]  /*4bd0*/  BSSY B0, `(.L_x_100) ;  /* 0x00000c2000007945 */ /* 0x000fe20003800000 */
[----:B------:R-:W-:Y:S01]  /*4be0*/  USHF.L.U32 UR6, UR6, UR5, URZ ;  /* 0x0000000506067299 */ /* 0x000fe2000800063f */
[C---:B------:R-:W-:Y:S01]  /*4bf0*/  ISETP.NE.AND P2, PT, R3.reuse, RZ, PT ;  /* 0x000000ff0300720c */ /* 0x040fe20003f45270 */
[----:B------:R-:W-:Y:S01]  /*4c00*/  IMAD.MOV.U32 R8, RZ, RZ, 0x1 ;  /* 0x00000001ff087424 */ /* 0x000fe200078e00ff */
[----:B------:R-:W-:Y:S01]  /*4c10*/  ISETP.NE.OR P0, PT, R3, RZ, !P0 ;  /* 0x000000ff0300720c */ /* 0x000fe20004705670 */
[----:B------:R-:W-:Y:S01]  /*4c20*/  IMAD.MOV.U32 R0, RZ, RZ, 0x1 ;  /* 0x00000001ff007424 */ /* 0x000fe200078e00ff */
[----:B------:R-:W-:Y:S01]  /*4c30*/  LOP3.LUT R6, R16, 0x2, RZ, 0xfc, !PT ;  /* 0x0000000210067812 */ /* 0x000fe200078efcff */
[----:B------:R-:W-:Y:S01]  /*4c40*/  IMAD.MOV.U32 R7, RZ, RZ, RZ ;  /* 0x000000ffff077224 */ /* 0x000fe200078e00ff */
[----:B------:R-:W-:Y:S01]  /*4c50*/  ULDC UR4, c[0x0][0x600] ;  /* 0x0001800000047ab9 */ /* 0x000fe20000000800 */
[----:B------:R-:W-:Y:S01]  /*4c60*/  UMOV UR7, 0x1 ;  /* 0x0000000100077882 */ /* 0x000fe20000000000 */
[----:B------:R-:W-:-:S02]  /*4c70*/  UIADD3 UR19, UR40, 0x1, URZ ;  /* 0x0000000128137890 */ /* 0x000fc4000fffe03f */
[----:B------:R-:W-:Y:S02]  /*4c80*/  UIADD3 UR15, UR4, -0x1, URZ ;  /* 0xffffffff040f7890 */ /* 0x000fe4000fffe03f */
[----:B------:R-:W-:Y:S02]  /*4c90*/  USHF.L.U32 UR17, UR7, UR5, URZ ;  /* 0x0000000507117299 */ /* 0x000fe4000800063f */
[----:B------:R-:W-:Y:S01]  /*4ca0*/  ULOP3.LUT UR16, URZ, UR6, URZ, 0x33, !UPT ;  /* 0x000000063f107292 */ /* 0x000fe2000f8e333f */
[----:B------:R-:W-:-:S11]  /*4cb0*/  ULDC.64 UR20, c[0x0][0x198] ;  /* 0x0000660000147ab9 */ /* 0x000fd60000000a00 */
.L_x_112:
[----:B------:R-:W-:-:S03]  /*4cc0*/  UMOV UR4, 0xffffffff ;  /* 0xffffffff00047882 */ /* 0x000fc60000000000 */
[----:B------:R-:W-:Y:S05]  /*4cd0*/  BRA.DIV UR4, `(.L_x_101) ;  /* 0x0000001604447947 */ /* 0x000fea000b800000 */
[----:B------:R-:W-:-:S13]  /*4ce0*/  ELECT P6, URZ, PT ;  /* 0x00000000003f782f */ /* 0x000fda00038c0000 */
.L_x_135:
[----:B------:R-:W0:Y:S01]  /*4cf0*/  LDC R3, c[0x0][0x28c] ;  /* 0x0000a300ff037b82 */ /* 0x000e220000000800 */
[----:B------:R-:W-:Y:S01]  /*4d00*/  BSSY B1, `(.L_x_102) ;  /* 0x0000035000017945 */ /* 0x000fe20003800000 */
[----:B0-----:R-:W-:-:S13]  /*4d10*/  ISETP.LT.OR P6, PT, R3, 0x1, !P6 ;  /* 0x000000010300780c */ /* 0x001fda00077c1670 */
[----:B------:R-:W-:Y:S05]  /*4d20*/  @P6 BRA `(.L_x_103) ;  /* 0x0000000000c86947 */ /* 0x000fea0003800000 */
[----:B------:R-:W-:Y:S02]  /*4d30*/  IMAD.SHL.U32 R22, R22, 0x40, RZ ;  /* 0x0000004016167824 */ /* 0x000fe400078e00ff */
[----:B------:R-:W-:Y:S02]  /*4d40*/  IMAD.SHL.U32 R19, R19, 0x40, RZ ;  /* 0x0000004013137824 */ /* 0x000fe400078e00ff */
[----:B------:R-:W-:Y:S02]  /*4d50*/  IMAD.MOV.U32 R12, RZ, RZ, RZ ;  /* 0x000000ffff0c7224 */ /* 0x000fe400078e00ff */
[----:B------:R-:W-:Y:S02]  /*4d60*/  IMAD.U32 R13, RZ, RZ, UR19 ;  /* 0x00000013ff0d7e24 */ /* 0x000fe4000f8e00ff */
[----:B------:R-:W-:Y:S02]  /*4d70*/  IMAD.MOV.U32 R3, RZ, RZ, R0 ;  /* 0x000000ffff037224 */ /* 0x000fe400078e0000 */
[----:B------:R-:W-:-:S07]  /*4d80*/  IMAD.MOV.U32 R4, RZ, RZ, R7 ;  /* 0x000000ffff047224 */ /* 0x000fce00078e0007 */
.L_x_107:
[----:B------:R-:W0:Y:S01]  /*4d90*/  S2R R10, SR_CgaCtaId ;  /* 0x00000000000a7919 */ /* 0x000e220000008800 */
[----:B------:R-:W-:Y:S01]  /*4da0*/  MOV R5, 0x400 ;  /* 0x0000040000057802 */ /* 0x000fe20000000f00 */
[----:B------:R-:W1:Y:S03]  /*4db0*/  @!P2 LDC R9, c[0x0][0x500] ;  /* 0x00014000ff09ab82 */ /* 0x000e660000000800 */
[----:B0-----:R-:W-:Y:S02]  /*4dc0*/  LEA R11, R10, R5, 0x18 ;  /* 0x000000050a0b7211 */ /* 0x001fe400078ec0ff */
[----:B------:R-:W-:-:S03]  /*4dd0*/  SHF.L.U32 R5, R3, 0x1f, RZ ;  /* 0x0000001f03057819 */ /* 0x000fc600000006ff */
[----:B------:R-:W-:-:S04]  /*4de0*/  IMAD R10, R4, 0x8, R11 ;  /* 0x00000008040a7824 */ /* 0x000fc800078e020b */
[----:B------:R-:W0:Y:S02]  /*4df0*/  SYNCS.PHASECHK.TRANS64.TRYWAIT P1, [R10+URZ+0x70], R5 ;  /* 0x000070050a0075a7 */ /* 0x000e24000802017f */
[----:B01----:R-:W-:Y:S05]  /*4e00*/  @!P1 BRA `(.L_x_104) ;  /* 0x0000001400189947 */ /* 0x003fea0003800000 */
.L_x_136:
[----:B0-----:R-:W-:Y:S01]  /*4e10*/  PRMT R5, R6, 0x9910, RZ ;  /* 0x0000991006057816 */ /* 0x001fe200000000ff */
[----:B------:R0:W-:Y:S03]  /*4e20*/  @!P2 SYNCS.ARRIVE.TRANS64 RZ, [R10+URZ], R9 ;  /* 0x000000090affa9a7 */ /* 0x0001e6000800003f */
[----:B------:R-:W-:-:S13]  /*4e30*/  ISETP.NE.AND P1, PT, R5, 0x2, PT ;  /* 0x000000020500780c */ /* 0x000fda0003f25270 */
[----:B0-----:R-:W-:Y:S05]  /*4e40*/  @P1 BRA `(.L_x_105) ;  /* 0x0000000000041947 */ /* 0x001fea0003800000 */
[----:B------:R-:W-:Y:S01]  /*4e50*/  BPT.TRAP 0x1 ;  /* 0x000000040000795c */ /* 0x000fe20000300000 */
.L_x_105:
[----:B------:R-:W-:Y:S05]  /*4e60*/  @P0 BRA `(.L_x_106) ;  /* 0x0000000000040947 */ /* 0x000fea0003800000 */
[----:B------:R-:W-:Y:S01]  /*4e70*/  BPT.TRAP 0x1 ;  /* 0x000000040000795c */ /* 0x000fe20000300000 */
.L_x_106:
[----:B------:R-:W-:Y:S01]  /*4e80*/  IMAD R11, R4, 0x2000, R11 ;  /* 0x00002000040b7824 */ /* 0x000fe200078e020b */
[----:B------:R-:W-:Y:S01]  /*4e90*/  R2UR UR9, R10 ;  /* 0x000000000a0972ca */ /* 0x000fe200000e0000 */
[----:B------:R-:W-:Y:S01]  /*4ea0*/  VIADD R13, R13, 0xffffffff ;  /* 0xffffffff0d0d7836 */ /* 0x000fe20000000000 */
[----:B------:R-:W-:Y:S01]  /*4eb0*/  UIADD3 UR4, UP0, UR20, 0xf0, URZ ;  /* 0x000000f014047890 */ /* 0x000fe2000ff1e03f */
[----:B------:R-:W-:Y:S01]  /*4ec0*/  R2UR UR11, R19 ;  /* 0x00000000130b72ca */ /* 0x000fe200000e0000 */
[----:B------:R-:W-:Y:S01]  /*4ed0*/  UIADD3 UR22, UP1, UR20, 0x1f0, URZ ;  /* 0x000001f014167890 */ /* 0x000fe2000ff3e03f */
[----:B------:R-:W-:Y:S01]  /*4ee0*/  R2UR UR8, R11 ;  /* 0x000000000b0872ca */ /* 0x000fe200000e0000 */
[----:B------:R-:W-:Y:S01]  /*4ef0*/  UIADD3.X UR5, URZ, UR21, URZ, UP0, !UPT ;  /* 0x000000153f057290 */ /* 0x000fe200087fe43f */
[----:B------:R-:W-:Y:S01]  /*4f00*/  R2UR UR10, R12 ;  /* 0x000000000c0a72ca */ /* 0x000fe200000e0000 */
[----:B------:R-:W-:Y:S01]  /*4f10*/  VIADD R4, R4, 0x1 ;  /* 0x0000000104047836 */ /* 0x000fe20000000000 */
[----:B------:R-:W-:Y:S01]  /*4f20*/  R2UR UR12, R2 ;  /* 0x00000000020c72ca */ /* 0x000fe200000e0000 */
[----:B------:R-:W-:Y:S01]  /*4f30*/  UIADD3.X UR23, URZ, UR21, URZ, UP1, !UPT ;  /* 0x000000153f177290 */ /* 0x000fe20008ffe43f */
[----:B------:R-:W-:Y:S01]  /*4f40*/  R2UR UR18, R22 ;  /* 0x00000000161272ca */ /* 0x000fe200000e0000 */
[----:B------:R-:W-:Y:S01]  /*4f50*/  UMOV UR6, 0x0 ;  /* 0x0000000000067882 */ /* 0x000fe20000000000 */
[----:B------:R-:W-:Y:S01]  /*4f60*/  ISETP.GT.AND P3, PT, R13, 0x1, PT ;  /* 0x000000010d00780c */ /* 0x000fe20003f64270 */
[----:B------:R-:W-:Y:S01]  /*4f70*/  UMOV UR7, 0x10000000 ;  /* 0x1000000000077882 */ /* 0x000fe20000000000 */
[----:B------:R-:W-:Y:S01]  /*4f80*/  ISETP.NE.AND P1, PT, R4, 0xe, PT ;  /* 0x0000000e0400780c */ /* 0x000fe20003f25270 */
[----:B------:R-:W-:-:S02]  /*4f90*/  VIADD R12, R12, 0x20 ;  /* 0x000000200c0c7836 */ /* 0x000fc40000000000 */
[----:B------:R-:W-:Y:S01]  /*4fa0*/  UIADD3 UR13, UR8, 0x200, URZ ;  /* 0x00000200080d7890 */ /* 0x000fe2000fffe03f */
[----:B------:R-:W-:Y:S01]  /*4fb0*/  SEL R10, RZ, 0x1, P1 ;  /* 0x00000001ff0a7807 */ /* 0x000fe20000800000 */
[----:B------:R-:W-:Y:S01]  /*4fc0*/  UIADD3 UR14, UR8, 0x1c200, URZ ;  /* 0x0001c200080e7890 */ /* 0x000fe2000fffe03f */
[----:B------:R-:W-:Y:S02]  /*4fd0*/  SEL R4, R4, RZ, P1 ;  /* 0x000000ff04047207 */ /* 0x000fe40000800000 */
[----:B------:R-:W-:Y:S02]  /*4fe0*/  LOP3.LUT R3, R3, R10, RZ, 0x3c, !PT ;  /* 0x0000000a03037212 */ /* 0x000fe400078e3cff */
[----:B------:R-:W-:Y:S02]  /*4ff0*/  UMOV UR8, UR13 ;  /* 0x0000000d00087c82 */ /* 0x000fe40008000000 */
[----:B------:R0:W-:Y:S02]  /*5000*/  UTMALDG.3D [UR8], [UR4], desc[UR6] ;  /* 0x00000608040075b4 */ /* 0x0001e40008011000 */
[----:B0-----:R-:W-:Y:S01]  /*5010*/  UMOV UR8, UR14 ;  /* 0x0000000e00087c82 */ /* 0x001fe20008000000 */
[----:B------:R-:W-:-:S02]  /*5020*/  UMOV UR11, UR18 ;  /* 0x00000012000b7c82 */ /* 0x000fc40008000000 */
[----:B------:R0:W-:Y:S02]  /*5030*/  UTMALDG.3D [UR8], [UR22], desc[UR6] ;  /* 0x00000608160075b4 */ /* 0x0001e40008011000 */
[----:B0-----:R-:W-:Y:S05]  /*5040*/  @P3 BRA `(.L_x_107) ;  /* 0xfffffffc00503947 */ /* 0x001fea000383ffff */
.L_x_103:
[----:B------:R-:W-:Y:S05]  /*5050*/  BSYNC B1 ;  /* 0x0000000000017941 */ /* 0x000fea0003800000 */
.L_x_102:
[----:B------:R-:W2:Y:S01]  /*5060*/  LDL.64 R10, [R1] ;  /* 0x00000000010a7983 */ /* 0x000ea20000100a00 */
[----:B------:R-:W-:Y:S01]  /*5070*/  LOP3.LUT P4, RZ, R8, 0xff, RZ, 0xc0, !PT ;  /* 0x000000ff08ff7812 */ /* 0x000fe2000788c0ff */
[----:B------:R-:W-:Y:S01]  /*5080*/  VIADD R4, R7, UR40 ;  /* 0x0000002807047c36 */ /* 0x000fe20008000000 */
[----:B------:R-:W-:Y:S01]  /*5090*/  ULDC.64 UR4, c[0x0][0x650] ;  /* 0x0001940000047ab9 */ /* 0x000fe20000000a00 */
[----:B------:R-:W-:Y:S01]  /*50a0*/  IMAD.U32 R5, RZ, RZ, UR40 ;  /* 0x00000028ff057e24 */ /* 0x000fe2000f8e00ff */
[----:B------:R-:W-:Y:S01]  /*50b0*/  UISETP.GE.U32.AND UP0, UPT, UR40, 0xe, UPT ;  /* 0x0000000e2800788c */ /* 0x000fe2000bf06070 */
[----:B------:R-:W-:Y:S01]  /*50c0*/  BSSY B1, `(.L_x_108) ;  /* 0x0000070000017945 */ /* 0x000fe20003800000 */
[----:B------:R-:W-:Y:S01]  /*50d0*/  SHF.R.U32.HI R2, RZ, 0x1, R4 ;  /* 0x00000001ff027819 */ /* 0x000fe20000011604 */
[----:B------:R-:W-:Y:S01]  /*50e0*/  IMAD.MOV.U32 R19, RZ, RZ, -0x1 ;  /* 0xffffffffff137424 */ /* 0x000fe200078e00ff */
[----:B------:R-:W-:Y:S01]  /*50f0*/  ISETP.GT.U32.AND P1, PT, R4, 0xd, PT ;  /* 0x0000000d0400780c */ /* 0x000fe20003f24070 */
[----:B------:R-:W-:Y:S01]  /*5100*/  IMAD.MOV.U32 R22, RZ, RZ, -0x1 ;  /* 0xffffffffff167424 */ /* 0x000fe200078e00ff */
[----:B------:R-:W-:-:S02]  /*5110*/  PLOP3.LUT P3, PT, PT, PT, UP0, 0x80, 0x0 ;  /* 0x000000000000781c */ /* 0x000fc40003f6f008 */
[----:B------:R-:W-:Y:S01]  /*5120*/  ISETP.LT.U32.AND P1, PT, R5, 0xe, P1 ;  /* 0x0000000e0500780c */ /* 0x000fe20000f21070 */
[----:B------:R-:W0:Y:S01]  /*5130*/  @P4 S2R R8, SR_CgaCtaId ;  /* 0x0000000000084919 */ /* 0x000e220000008800 */
[----:B------:R-:W-:-:S04]  /*5140*/  @P4 MOV R3, 0x400 ;  /* 0x0000040000034802 */ /* 0x000fc80000000f00 */
[----:B0-----:R-:W-:Y:S01]  /*5150*/  @P4 LEA R8, R8, R3, 0x18 ;  /* 0x0000000308084211 */ /* 0x001fe200078ec0ff */
[----:B------:R-:W-:-:S03]  /*5160*/  IMAD.WIDE.U32 R2, R2, -0x6db6db6d, RZ ;  /* 0x9249249302027825 */ /* 0x000fc600078e00ff */
[----:B------:R0:W-:Y:S01]  /*5170*/  @P4 SYNCS.ARRIVE.TRANS64.A1T0 RZ, [R8+URZ+0x118], RZ ;  /* 0x000118ff08ff49a7 */ /* 0x0001e2000810003f */
[----:B------:R-:W-:Y:S01]  /*5180*/  IMAD.MOV.U32 R2, RZ, RZ, -0x1 ;  /* 0xffffffffff027424 */ /* 0x000fe200078e00ff */
[----:B------:R-:W-:Y:S02]  /*5190*/  SHF.R.U32.HI R5, RZ, 0x2, R3 ;  /* 0x00000002ff057819 */ /* 0x000fe40000011603 */
[----:B------:R-:W-:-:S03]  /*51a0*/  SEL R3, RZ, 0x1, !P1 ;  /* 0x00000001ff037807 */ /* 0x000fc60004800000 */
[----:B------:R-:W-:Y:S01]  /*51b0*/  IMAD R7, R5, -0xe, R4 ;  /* 0xfffffff205077824 */ /* 0x000fe200078e0204 */
[----:B------:R-:W-:Y:S02]  /*51c0*/  LOP3.LUT R0, R0, R3, RZ, 0x3c, !PT ;  /* 0x0000000300007212 */ /* 0x000fe400078e3cff */
[----:B------:R-:W-:Y:S02]  /*51d0*/  PRMT R3, RZ, 0x7610, R3 ;  /* 0x00007610ff037816 */ /* 0x000fe40000000003 */
[----:B------:R-:W-:Y:S02]  /*51e0*/  @P3 LOP3.LUT R0, R0, 0x1, R5, 0x78, !PT ;  /* 0x0000000100003812 */ /* 0x000fe400078e7805 */
[----:B0-----:R-:W-:Y:S02]  /*51f0*/  PRMT R8, RZ, 0x7610, R8 ;  /* 0x00007610ff087816 */ /* 0x001fe40000000008 */
[----:B--2---:R-:W-:-:S04]  /*5200*/  IADD3 R18, P4, R18, R10, RZ ;  /* 0x0000000a12127210 */ /* 0x004fc80007f9e0ff */
[----:B------:R-:W-:Y:S01]  /*5210*/  ISETP.GE.U32.AND P1, PT, R18, UR4, PT ;  /* 0x0000000412007c0c */ /* 0x000fe2000bf26070 */
[----:B------:R-:W-:-:S05]  /*5220*/  IMAD.X R17, R17, 0x1, R23, P4 ;  /* 0x0000000111117824 */ /* 0x000fca00020e0617 */
[----:B------:R-:W-:-:S13]  /*5230*/  ISETP.GE.U32.AND.EX P1, PT, R17, UR5, PT, P1 ;  /* 0x0000000511007c0c */ /* 0x000fda000bf26110 */
[----:B------:R-:W-:Y:S05]  /*5240*/  @P1 BRA `(.L_x_109) ;  /* 0x00000004005c1947 */ /* 0x000fea0003800000 */
[----:B------:R-:W0:Y:S01]  /*5250*/  S2R R11, SR_CTAID.X ;  /* 0x00000000000b7919 */ /* 0x000e220000002500 */
[----:B------:R-:W-:Y:S01]  /*5260*/  ULDC.64 UR4, c[0x0][0x628] ;  /* 0x00018a0000047ab9 */ /* 0x000fe20000000a00 */
[----:B------:R-:W1:Y:S01]  /*5270*/  LDC R12, c[0x0][0x144] ;  /* 0x00005100ff0c7b82 */ /* 0x000e620000000800 */
[----:B------:R-:W-:Y:S01]  /*5280*/  ISETP.NE.U32.AND P1, PT, RZ, UR4, PT ;  /* 0x00000004ff007c0c */ /* 0x000fe2000bf25070 */
[----:B------:R-:W2:Y:S01]  /*5290*/  S2R R9, SR_CTAID.Y ;  /* 0x0000000000097919 */ /* 0x000ea20000002600 */
[----:B------:R-:W-:Y:S01]  /*52a0*/  ULDC UR6, c[0x0][0x150] ;  /* 0x0000540000067ab9 */ /* 0x000fe20000000800 */
[----:B------:R-:W-:Y:S01]  /*52b0*/  ULDC UR7, c[0x0][0x630] ;  /* 0x00018c0000077ab9 */ /* 0x000fe20000000800 */
[----:B------:R-:W-:Y:S01]  /*52c0*/  ISETP.NE.AND.EX P1, PT, RZ, UR5, PT, P1 ;  /* 0x00000005ff007c0c */ /* 0x000fe2000bf25310 */
[----:B------:R-:W-:Y:S01]  /*52d0*/  IMAD.MOV.U32 R2, RZ, RZ, R18 ;  /* 0x000000ffff027224 */ /* 0x000fe200078e0012 */
[----:B0-----:R-:W-:-:S05]  /*52e0*/  I2FP.F32.U32 R3, R11 ;  /* 0x0000000b00037245 */ /* 0x001fca0000201000 */
[----:B------:R-:W-:Y:S01]  /*52f0*/  FMUL R14, R3, UR6 ;  /* 0x00000006030e7c20 */ /* 0x000fe20008400000 */
[----:B------:R-:W-:-:S05]  /*5300*/  IMAD.MOV.U32 R3, RZ, RZ, R17 ;  /* 0x000000ffff037224 */ /* 0x000fca00078e0011 */
[----:B--2---:R-:W-:Y:S05]  /*5310*/  @!P1 BRA `(.L_x_110) ;  /* 0x0000000000289947 */ /* 0x004fea0003800000 */
[----:B------:R-:W-:Y:S02]  /*5320*/  ULDC UR6, c[0x0][0x634] ;  /* 0x00018d0000067ab9 */ /* 0x000fe40000000800 */
[----:B------:R-:W-:-:S05]  /*5330*/  IADD3 R3, P1, R18, UR6, RZ ;  /* 0x0000000612037c10 */ /* 0x000fca000ff3e0ff */
[----:B------:R-:W-:-:S04]  /*5340*/  IMAD.X R13, RZ, RZ, R17, P1 ;  /* 0x000000ffff0d7224 */ /* 0x000fc800008e0611 */
[----:B------:R-:W-:-:S04]  /*5350*/  IMAD.WIDE.U32 R4, R13, UR4, RZ ;  /* 0x000000040d047c25 */ /* 0x000fc8000f8e00ff */
[----:B------:R-:W-:-:S04]  /*5360*/  IMAD.WIDE.U32 R4, P1, R3, UR5, R4 ;  /* 0x0000000503047c25 */ /* 0x000fc8000f820004 */
[----:B------:R-:W-:-:S04]  /*5370*/  IMAD.WIDE.U32 R2, R3, UR4, RZ ;  /* 0x0000000403027c25 */ /* 0x000fc8000f8e00ff */
[----:B------:R-:W-:Y:S01]  /*5380*/  IMAD.MOV.U32 R2, RZ, RZ, R5 ;  /* 0x000000ffff027224 */ /* 0x000fe200078e0005 */
[----:B------:R-:W-:Y:S01]  /*5390*/  IADD3 RZ, P3, R3, R4, RZ ;  /* 0x0000000403ff7210 */ /* 0x000fe20007f7e0ff */
[----:B------:R-:W-:-:S04]  /*53a0*/  IMAD.X R3, RZ, RZ, RZ, P1 ;  /* 0x000000ffff037224 */ /* 0x000fc800008e06ff */
[----:B------:R-:W-:-:S08]  /*53b0*/  IMAD.WIDE.U32.X R2, R13, UR5, R2, P3 ;  /* 0x000000050d027c25 */ /* 0x000fd000098e0402 */
.L_x_110:
[--C-:B------:R-:W-:Y:S01]  /*53c0*/  SHF.R.U64 R10, R2, UR7, R3.reuse ;  /* 0x00000007020a7c19 */ /* 0x100fe20008001203 */
[----:B------:R-:W0:Y:S01]  /*53d0*/  F2I.U32.TRUNC.NTZ R14, R14 ;  /* 0x0000000e000e7305 */ /* 0x000e22000020f000 */
[----:B------:R-:W-:Y:S01]  /*53e0*/  SHF.R.U32.HI R2, RZ, UR7, R3 ;  /* 0x00000007ff027c19 */ /* 0x000fe20008011603 */
[----:B------:R-:W-:Y:S01]  /*53f0*/  ULDC.64 UR4, c[0x0][0x620] ;  /* 0x0001880000047ab9 */ /* 0x000fe20000000a00 */
[----:B------:R-:W-:Y:S01]  /*5400*/  IADD3 R5, P1, RZ, -R10, RZ ;  /* 0x8000000aff057210 */ /* 0x000fe20007f3e0ff */
[----:B------:R-:W-:Y:S01]  /*5410*/  IMAD.MOV.U32 R3, RZ, RZ, R17 ;  /* 0x000000ffff037224 */ /* 0x000fe200078e0011 */
[----:B------:R-:W-:-:S03]  /*5420*/  ULDC.64 UR6, c[0x0][0x640] ;  /* 0x0001900000067ab9 */ /* 0x000fc60000000a00 */
[----:B------:R-:W-:Y:S01]  /*5430*/  IMAD.X R2, RZ, RZ, ~R2, P1 ;  /* 0x000000ffff027224 */ /* 0x000fe200008e0e02 */
[----:B------:R-:W-:-:S03]  /*5440*/  ISETP.NE.U32.AND P1, PT, RZ, UR6, PT ;  /* 0x00000006ff007c0c */ /* 0x000fc6000bf25070 */
[----:B------:R-:W-:Y:S01]  /*5450*/  IMAD R4, R2, UR4, RZ ;  /* 0x0000000402047c24 */ /* 0x000fe2000f8e02ff */
[----:B------:R-:W-:Y:S01]  /*5460*/  ISETP.NE.AND.EX P1, PT, RZ, UR7, PT, P1 ;  /* 0x00000007ff007c0c */ /* 0x000fe2000bf25310 */
[----:B------:R-:W-:-:S04]  /*5470*/  IMAD.MOV.U32 R2, RZ, RZ, R18 ;  /* 0x000000ffff027224 */ /* 0x000fc800078e0012 */
[----:B------:R-:W-:Y:S01]  /*5480*/  IMAD.WIDE.U32 R2, R5, UR4, R2 ;  /* 0x0000000405027c25 */ /* 0x000fe2000f8e0002 */
[----:B------:R-:W-:-:S03]  /*5490*/  ULDC UR4, c[0x0][0x618] ;  /* 0x0001860000047ab9 */ /* 0x000fc60000000800 */
[----:B------:R-:W-:Y:S01]  /*54a0*/  IMAD R5, R5, UR5, R4 ;  /* 0x0000000505057c24 */ /* 0x000fe2000f8e0204 */
[----:B------:R-:W-:Y:S01]  /*54b0*/  ULDC UR5, c[0x0][0x154] ;  /* 0x0000550000057ab9 */ /* 0x000fe20000000800 */
[----:B0-----:R-:W-:Y:S02]  /*54c0*/  IMAD.MOV R4, RZ, RZ, -R14 ;  /* 0x000000ffff047224 */ /* 0x001fe400078e0a0e */
[----:B------:R-:W0:Y:S01]  /*54d0*/  LDC R14, c[0x0][0x148] ;  /* 0x00005200ff0e7b82 */ /* 0x000e220000000800 */
[----:B------:R-:W-:Y:S02]  /*54e0*/  IMAD.IADD R3, R3, 0x1, R5 ;  /* 0x0000000103037824 */ /* 0x000fe400078e0205 */
[----:B-1----:R-:W-:Y:S01]  /*54f0*/  IMAD R11, R12, R4, R11 ;  /* 0x000000040c0b7224 */ /* 0x002fe200078e020b */
[----:B------:R-:W-:Y:S02]  /*5500*/  I2FP.F32.U32 R4, R9 ;  /* 0x0000000900047245 */ /* 0x000fe40000201000 */
[----:B------:R-:W-:-:S02]  /*5510*/  SHF.R.U64 R12, R2, UR4, R3 ;  /* 0x00000004020c7c19 */ /* 0x000fc40008001203 */
[----:B------:R-:W-:Y:S01]  /*5520*/  SHF.R.U32.HI R3, RZ, UR4, R3 ;  /* 0x00000004ff037c19 */ /* 0x000fe20008011603 */
[----:B------:R-:W-:Y:S01]  /*5530*/  FMUL R4, R4, UR5 ;  /* 0x0000000504047c20 */ /* 0x000fe20008400000 */
[----:B------:R-:W-:Y:S02]  /*5540*/  ULDC UR4, c[0x0][0x608] ;  /* 0x0001820000047ab9 */ /* 0x000fe40000000800 */
[--C-:B------:R-:W-:Y:S01]  /*5550*/  SHF.R.U64 R15, R12, UR4, R3.reuse ;  /* 0x000000040c0f7c19 */ /* 0x100fe20008001203 */
[----:B------:R1:W2:Y:S01]  /*5560*/  F2I.U32.TRUNC.NTZ R20, R4 ;  /* 0x0000000400147305 */ /* 0x0002a2000020f000 */
[----:B------:R-:W-:Y:S01]  /*5570*/  SHF.R.U32.HI R2, RZ, UR4, R3 ;  /* 0x00000004ff027c19 */ /* 0x000fe20008011603 */
[----:B------:R-:W-:-:S03]  /*5580*/  ULDC UR4, c[0x0][0x658] ;  /* 0x0001960000047ab9 */ /* 0x000fc60000000800 */
[--C-:B------:R-:W-:Y:S02]  /*5590*/  SHF.R.U64 R13, R15, UR4, R2.reuse ;  /* 0x000000040f0d7c19 */ /* 0x100fe40008001202 */
[----:B------:R-:W-:-:S03]  /*55a0*/  SHF.R.U32.HI R19, RZ, UR4, R2 ;  /* 0x00000004ff137c19 */ /* 0x000fc60008011602 */
[----:B------:R-:W-:Y:S02]  /*55b0*/  IMAD.MOV.U32 R2, RZ, RZ, R13 ;  /* 0x000000ffff027224 */ /* 0x000fe400078e000d */
[----:B------:R-:W-:Y:S01]  /*55c0*/  IMAD.MOV.U32 R3, RZ, RZ, R19 ;  /* 0x000000ffff037224 */ /* 0x000fe200078e0013 */
[----:B-1----:R-:W-:Y:S06]  /*55d0*/  @!P1 BRA `(.L_x_111) ;  /* 0x0000000000289947 */ /* 0x002fec0003800000 */
        /* <DEDUP_REMOVED lines=10> */
.L_x_111:
[----:B------:R-:W1:Y:S01]  /*5680*/  LDC R4, c[0x0][0x65c] ;  /* 0x00019700ff047b82 */ /* 0x000e620000000800 */
[----:B------:R-:W-:Y:S01]  /*5690*/  ULDC UR4, c[0x0][0x648] ;  /* 0x0001920000047ab9 */ /* 0x000fe20000000800 */
[----:B------:R-:W-:Y:S01]  /*56a0*/  LOP3.LUT R15, R15, UR16, RZ, 0xc0, !PT ;  /* 0x000000100f0f7c12 */ /* 0x000fe2000f8ec0ff */
[----:B--2---:R-:W-:Y:S01]  /*56b0*/  IMAD.MOV R20, RZ, RZ, -R20 ;  /* 0x000000ffff147224 */ /* 0x004fe200078e0a14 */
[----:B------:R-:W-:Y:S01]  /*56c0*/  SHF.R.U64 R2, R2, UR4, R3 ;  /* 0x0000000402027c19 */ /* 0x000fe20008001203 */
[----:B------:R-:W-:Y:S01]  /*56d0*/  ULDC UR4, c[0x0][0x638] ;  /* 0x00018e0000047ab9 */ /* 0x000fe20000000800 */
[----:B------:R-:W-:Y:S01]  /*56e0*/  LOP3.LUT R12, R12, UR15, RZ, 0xc0, !PT ;  /* 0x0000000f0c0c7c12 */ /* 0x000fe2000f8ec0ff */
[----:B------:R-:W-:Y:S01]  /*56f0*/  ULDC UR5, c[0x0][0x610] ;  /* 0x0001840000057ab9 */ /* 0x000fe20000000800 */
[----:B------:R-:W-:Y:S01]  /*5700*/  IMAD.MOV.U32 R3, RZ, RZ, 0x1 ;  /* 0x00000001ff037424 */ /* 0x000fe200078e00ff */
[----:B-1----:R-:W-:Y:S01]  /*5710*/  ISETP.NE.AND P1, PT, R4, 0x1, PT ;  /* 0x000000010400780c */ /* 0x002fe20003f25270 */
[----:B------:R-:W-:-:S02]  /*5720*/  IMAD.MOV R4, RZ, RZ, -R2 ;  /* 0x000000ffff047224 */ /* 0x000fc400078e0a02 */
[----:B------:R-:W-:Y:S02]  /*5730*/  IMAD R2, R2, UR17, R15 ;  /* 0x0000001102027c24 */ /* 0x000fe4000f8e020f */
[----:B------:R-:W-:Y:S01]  /*5740*/  IMAD R13, R4, UR4, R13 ;  /* 0x00000004040d7c24 */ /* 0x000fe2000f8e020d */
[----:B------:R-:W-:-:S07]  /*5750*/  ULDC UR4, c[0x0][0x600] ;  /* 0x0001800000047ab9 */ /* 0x000fce0000000800 */
[----:B0-----:R-:W-:-:S04]  /*5760*/  @P1 IMAD R11, R14, R20, R9 ;  /* 0x000000140e0b1224 */ /* 0x001fc800078e0209 */
[----:B------:R-:W-:Y:S02]  /*5770*/  IMAD R11, R2, UR5, R11 ;  /* 0x00000005020b7c24 */ /* 0x000fe4000f8e020b */
[----:B------:R-:W-:-:S05]  /*5780*/  IMAD R2, R13, UR4, R12 ;  /* 0x000000040d027c24 */ /* 0x000fca000f8e020c */
[----:B------:R-:W-:Y:S02]  /*5790*/  SEL R22, R2, R11, !P1 ;  /* 0x0000000b02167207 */ /* 0x000fe40004800000 */
[----:B------:R-:W-:Y:S01]  /*57a0*/  SEL R19, R11, R2, !P1 ;  /* 0x000000020b137207 */ /* 0x000fe20004800000 */
[----:B------:R-:W-:-:S07]  /*57b0*/  IMAD.MOV.U32 R2, RZ, RZ, R10 ;  /* 0x000000ffff027224 */ /* 0x000fce00078e000a */
.L_x_109:
[----:B------:R-:W-:Y:S05]  /*57c0*/  BSYNC B1 ;  /* 0x0000000000017941 */ /* 0x000fea0003800000 */
.L_x_108:
[----:B------:R-:W-:-:S13]  /*57d0*/  LOP3.LUT P1, RZ, R3, 0xff, RZ, 0xc0, !PT ;  /* 0x000000ff03ff7812 */ /* 0x000fda000782c0ff */
[----:B------:R-:W-:Y:S05]  /*57e0*/  @P1 BRA `(.L_x_112) ;  /* 0xfffffff400341947 */ /* 0x000fea000383ffff */
[----:B------:R-:W-:Y:S05]  /*57f0*/  BSYNC B0 ;  /* 0x0000000000007941 */ /* 0x000fea0003800000 */
.L_x_100:
[----:B------:R-:W-:-:S03]  /*5800*/  UMOV UR4, 0xffffffff ;  /* 0xffffffff00047882 */ /* 0x000fc60000000000 */
[----:B------:R-:W-:Y:S05]  /*5810*/  BRA.DIV UR4, `(.L_x_113) ;  /* 0x0000000a04a87947 */ /* 0x000fea000b800000 */
[----:B------:R-:W-:-:S13]  /*5820*/  ELECT P6, URZ, PT ;  /* 0x00000000003f782f */ /* 0x000fda00038c0000 */
.L_x_139:
[----:B------:R-:W-:Y:S04]  /*5830*/  BSSY B0, `(.L_x_114) ;  /* 0x0000085000007945 */ /* 0x000fe80003800000 */
[----:B------:R-:W-:Y:S05]  /*5840*/  @!P6 BRA `(.L_x_115) ;  /* 0x00000008000ce947 */ /* 0x000fea0003800000 */
[----:B------:R-:W-:-:S04]  /*5850*/  LOP3.LUT R16, R16, 0x2, RZ, 0xfc, !PT ;  /* 0x0000000210107812 */ /* 0x000fc800078efcff */
[----:B------:R-:W-:-:S13]  /*5860*/  ISETP.NE.AND P0, PT, R16, 0x3, PT ;  /* 0x000000031000780c */ /* 0x000fda0003f05270 */
[----:B------:R-:W-:Y:S05]  /*5870*/  @!P0 BRA `(.L_x_116) ;  /* 0x0000000000048947 */ /* 0x000fea0003800000 */
[----:B------:R-:W-:Y:S01]  /*5880*/  BPT.TRAP 0x1 ;  /* 0x000000040000795c */ /* 0x000fe20000300000 */
.L_x_116:
[----:B------:R-:W0:Y:S01]  /*5890*/  S2R R3, SR_CgaCtaId ;  /* 0x0000000000037919 */ /* 0x000e220000008800 */
[----:B------:R-:W-:Y:S02]  /*58a0*/  MOV R2, 0x400 ;  /* 0x0000040000027802 */ /* 0x000fe40000000f00 */
[----:B------:R-:W-:Y:S02]  /*58b0*/  SHF.L.U32 R4, R0, 0x1f, RZ ;  /* 0x0000001f00047819 */ /* 0x000fe400000006ff */
[----:B0-----:R-:W-:-:S05]  /*58c0*/  LEA R2, R3, R2, 0x18 ;  /* 0x0000000203027211 */ /* 0x001fca00078ec0ff */
[----:B------:R-:W-:-:S04]  /*58d0*/  VIADD R2, R2, 0x70 ;  /* 0x0000007002027836 */ /* 0x000fc80000000000 */
[C---:B------:R-:W-:Y:S02]  /*58e0*/  IMAD R9, R7.reuse, 0x8, R2 ;  /* 0x0000000807097824 */ /* 0x040fe400078e0202 */
[----:B------:R-:W-:Y:S02]  /*58f0*/  VIADD R7, R7, 0x1 ;  /* 0x0000000107077836 */ /* 0x000fe40000000000 */
[----:B------:R-:W0:Y:S03]  /*5900*/  SYNCS.PHASECHK.TRANS64.TRYWAIT P0, [R9+URZ], R4 ;  /* 0x00000004090075a7 */ /* 0x000e26000800017f */
[----:B------:R-:W-:-:S04]  /*5910*/  ISETP.NE.AND P1, PT, R7, 0xe, PT ;  /* 0x0000000e0700780c */ /* 0x000fc80003f25270 */
[----:B------:R-:W-:Y:S02]  /*5920*/  SEL R3, RZ, 0x1, P1 ;  /* 0x00000001ff037807 */ /* 0x000fe40000800000 */
[----:B------:R-:W-:Y:S02]  /*5930*/  SEL R7, R7, RZ, P1 ;  /* 0x000000ff07077207 */ /* 0x000fe40000800000 */
[----:B------:R-:W-:-:S03]  /*5940*/  LOP3.LUT R6, R0, R3, RZ, 0x3c, !PT ;  /* 0x0000000300067212 */ /* 0x000fc600078e3cff */
[----:B------:R-:W-:Y:S01]  /*5950*/  IMAD R8, R7, 0x8, R2 ;  /* 0x0000000807087824 */ /* 0x000fe200078e0202 */
[----:B------:R-:W-:Y:S01]  /*5960*/  SHF.L.U32 R5, R6, 0x1f, RZ ;  /* 0x0000001f06057819 */ /* 0x000fe200000006ff */
[----:B0-----:R-:W-:Y:S06]  /*5970*/  @!P0 BRA `(.L_x_117) ;  /* 0x0000000800708947 */ /* 0x001fec0003800000 */
.L_x_140:
[----:B------:R-:W1:Y:S01]  /*5980*/  SYNCS.PHASECHK.TRANS64.TRYWAIT P0, [R8+URZ], R5 ;  /* 0x00000005080075a7 */ /* 0x000e62000800017f */
[----:B------:R-:W-:-:S05]  /*5990*/  VIADD R0, R7, 0x1 ;  /* 0x0000000107007836 */ /* 0x000fca0000000000 */
[----:B------:R-:W-:-:S04]  /*59a0*/  ISETP.NE.AND P1, PT, R0, 0xe, PT ;  /* 0x0000000e0000780c */ /* 0x000fc80003f25270 */
[----:B------:R-:W-:Y:S02]  /*59b0*/  SEL R3, RZ, 0x1, P1 ;  /* 0x00000001ff037807 */ /* 0x000fe40000800000 */
[----:B------:R-:W-:Y:S02]  /*59c0*/  SEL R7, R0, RZ, P1 ;  /* 0x000000ff00077207 */ /* 0x000fe40000800000 */
[----:B------:R-:W-:-:S03]  /*59d0*/  LOP3.LUT R6, R6, R3, RZ, 0x3c, !PT ;  /* 0x0000000306067212 */ /* 0x000fc600078e3cff */
[----:B0-----:R-:W-:Y:S01]  /*59e0*/  IMAD R9, R7, 0x8, R2 ;  /* 0x0000000807097824 */ /* 0x001fe200078e0202 */
[----:B------:R-:W-:Y:S01]  /*59f0*/  SHF.L.U32 R4, R6, 0x1f, RZ ;  /* 0x0000001f06047819 */ /* 0x000fe200000006ff */
[----:B-1----:R-:W-:Y:S06]  /*5a00*/  @!P0 BRA `(.L_x_118) ;  /* 0x0000000800608947 */ /* 0x002fec0003800000 */
.L_x_141:
        /* <DEDUP_REMOVED lines=9> */
.L_x_142:
        /* <DEDUP_REMOVED lines=9> */
.L_x_143:
        /* <DEDUP_REMOVED lines=9> */
.L_x_144:
        /* <DEDUP_REMOVED lines=9> */
.L_x_145:
        /* <DEDUP_REMOVED lines=9> */
.L_x_146:
        /* <DEDUP_REMOVED lines=9> */
.L_x_147:
        /* <DEDUP_REMOVED lines=9> */
.L_x_148:
        /* <DEDUP_REMOVED lines=9> */
.L_x_149:
        /* <DEDUP_REMOVED lines=9> */
.L_x_150:
[----:B------:R-:W1:Y:S01]  /*5f20*/  SYNCS.PHASECHK.TRANS64.TRYWAIT P0, [R8+URZ], R5 ;  /* 0x00000005080075a7 */ /* 0x000e62000800017f */
[----:B------:R-:W-:-:S05]  /*5f30*/  VIADD R0, R7, 0x1 ;  /* 0x0000000107007836 */ /* 0x000fca0000000000 */
[----:B------:R-:W-:-:S04]  /*5f40*/  ISETP.NE.AND P1, PT, R0, 0xe, PT ;  /* 0x0000000e0000780c */ /* 0x000fc80003f25270 */
[----:B------:R-:W-:Y:S02]  /*5f50*/  SEL R3, RZ, 0x1, P1 ;  /* 0x00000001ff037807 */ /* 0x000fe40000800000 */
[----:B------:R-:W-:Y:S02]  /*5f60*/  SEL R7, R0, RZ, P1 ;  /* 0x000000ff00077207 */ /* 0x000fe40000800000 */
[----:B0-----:R-:W-:-:S03]  /*5f70*/  LOP3.LUT R9, R6, R3, RZ, 0x3c, !PT ;  /* 0x0000000306097212 */ /* 0x001fc600078e3cff */
[----:B------:R-:W-:Y:S01]  /*5f80*/  IMAD R11, R7, 0x8, R2 ;  /* 0x00000008070b7824 */ /* 0x000fe200078e0202 */
[----:B------:R-:W-:Y:S01]  /*5f90*/  SHF.L.U32 R6, R9, 0x1f, RZ ;  /* 0x0000001f09067819 */ /* 0x000fe200000006ff */
[----:B-1----:R-:W-:Y:S06]  /*5fa0*/  @!P0 BRA `(.L_x_128) ;  /* 0x0000000400c08947 */ /* 0x002fec0003800000 */
.L_x_151:
[----:B------:R-:W1:Y:S01]  /*5fb0*/  SYNCS.PHASECHK.TRANS64.TRYWAIT P0, [R11+URZ], R6 ;  /* 0x000000060b0075a7 */ /* 0x000e62000800017f */
[----:B------:R-:W-:-:S05]  /*5fc0*/  VIADD R0, R7, 0x1 ;  /* 0x0000000107007836 */ /* 0x000fca0000000000 */
[----:B------:R-:W-:-:S04]  /*5fd0*/  ISETP.NE.AND P1, PT, R0, 0xe, PT ;  /* 0x0000000e0000780c */ /* 0x000fc80003f25270 */
[----:B------:R-:W-:Y:S02]  /*5fe0*/  SEL R4, RZ, 0x1, P1 ;  /* 0x00000001ff047807 */ /* 0x000fe40000800000 */
[----:B------:R-:W-:Y:S02]  /*5ff0*/  SEL R3, R0, RZ, P1 ;  /* 0x000000ff00037207 */ /* 0x000fe40000800000 */
[----:B------:R-:W-:Y:S01]  /*6000*/  LOP3.LUT R0, R9, R4, RZ, 0x3c, !PT ;  /* 0x0000000409007212 */ /* 0x000fe200078e3cff */
[----:B-1----:R-:W-:Y:S06]  /*6010*/  @!P0 BRA `(.L_x_129) ;  /* 0x0000000400b88947 */ /* 0x002fec0003800000 */
.L_x_152:
[----:B------:R-:W-:Y:S01]  /*6020*/  IMAD R3, R3, 0x8, R2 ;  /* 0x0000000803037824 */ /* 0x000fe200078e0202 */
[----:B------:R-:W-:-:S07]  /*6030*/  SHF.L.U32 R0, R0, 0x1f, RZ ;  /* 0x0000001f00007819 */ /* 0x000fce00000006ff */
.L_x_130:
[----:B--2---:R2:W3:Y:S02]  /*6040*/  SYNCS.PHASECHK.TRANS64.TRYWAIT P0, [R3+URZ], R0 ;  /* 0x00000000030075a7 */ /* 0x0044e4000800017f */
[----:B---3--:R-:W-:Y:S05]  /*6050*/  @!P0 NANOSLEEP.SYNCS 0x989680 ;  /* 0x009896800000895d */ /* 0x008fea0003900000 */
[----:B------:R-:W3:Y:S02]  /*6060*/  @!P0 SYNCS.PHASECHK.TRANS64 P0, [R3+URZ], R0 ;  /* 0x00000000030085a7 */ /* 0x000ee4000800007f */
[----:B---3--:R-:W-:Y:S05]  /*6070*/  @!P0 BRA `(.L_x_130) ;  /* 0xfffffffc00f08947 */ /* 0x008fea000383ffff */
.L_x_115:
[----:B------:R-:W-:Y:S05]  /*6080*/  BSYNC B0 ;  /* 0x0000000000007941 */ /* 0x000fea0003800000 */
.L_x_114:
[----:B------:R-:W-:Y:S05]  /*6090*/  EXIT ;  /* 0x000000000000794d */ /* 0x000fea0003800000 */
.L_x_16:
[----:B-1----:R1:W2:Y:S02]  /*60a0*/  SYNCS.PHASECHK.TRANS64.TRYWAIT P0, [R63+URZ], R0 ;  /* 0x000000003f0075a7 */ /* 0x0022a4000800017f */
[----:B--2---:R-:W-:Y:S05]  /*60b0*/  @!P0 NANOSLEEP.SYNCS 0x989680 ;  /* 0x009896800000895d */ /* 0x004fea0003900000 */
[----:B------:R-:W2:Y:S02]  /*60c0*/  @!P0 SYNCS.PHASECHK.TRANS64 P0, [R63+URZ], R0 ;  /* 0x000000003f0085a7 */ /* 0x000ea4000800007f */
[----:B--2---:R-:W-:Y:S05]  /*60d0*/  @!P0 BRA `(.L_x_16) ;  /* 0xfffffffc00f08947 */ /* 0x004fea000383ffff */
[----:B------:R-:W-:Y:S05]  /*60e0*/  BRA `(.L_x_131) ;  /* 0xffffffb400647947 */ /* 0x000fea000383ffff */
.L_x_21:
[----:B--2---:R2:W3:Y:S02]  /*60f0*/  SYNCS.PHASECHK.TRANS64.TRYWAIT P1, [R3+URZ], R0 ;  /* 0x00000000030075a7 */ /* 0x0044e4000802017f */
[----:B---3--:R-:W-:Y:S05]  /*6100*/  @!P1 NANOSLEEP.SYNCS 0x989680 ;  /* 0x009896800000995d */ /* 0x008fea0003900000 */
[----:B------:R-:W3:Y:S02]  /*6110*/  @!P1 SYNCS.PHASECHK.TRANS64 P1, [R3+URZ], R0 ;  /* 0x00000000030095a7 */ /* 0x000ee4000802007f */
[----:B---3--:R-:W-:Y:S05]  /*6120*/  @!P1 BRA `(.L_x_21) ;  /* 0xfffffffc00f09947 */ /* 0x008fea000383ffff */
[----:B------:R-:W-:Y:S05]  /*6130*/  BRA `(.L_x_20) ;  /* 0xffffffb400c87947 */ /* 0x000fea000383ffff */
.L_x_26:
[----:B--2---:R-:W-:-:S04]  /*6140*/  IMAD.U32 R4, RZ, RZ, UR4 ;  /* 0x00000004ff047e24 */ /* 0x004fc8000f8e00ff */
[----:B------:R2:W3:Y:S03]  /*6150*/  SYNCS.PHASECHK.TRANS64.TRYWAIT P1, [R4+URZ], R3 ;  /* 0x00000003040075a7 */ /* 0x0004e6000802017f */
[----:B---3--:R-:W-:Y:S05]  /*6160*/  @!P1 NANOSLEEP.SYNCS 0x989680 ;  /* 0x009896800000995d */ /* 0x008fea0003900000 */
[----:B------:R-:W3:Y:S02]  /*6170*/  @!P1 SYNCS.PHASECHK.TRANS64 P1, [R4+URZ], R3 ;  /* 0x00000003040095a7 */ /* 0x000ee4000802007f */
[----:B---3--:R-:W-:Y:S05]  /*6180*/  @!P1 BRA `(.L_x_26) ;  /* 0xfffffffc00ec9947 */ /* 0x008fea000383ffff */
[----:B------:R-:W-:Y:S05]  /*6190*/  BRA `(.L_x_25) ;  /* 0xffffffb800807947 */ /* 0x000fea000383ffff */
.L_x_32:
[----:B---3--:R3:W4:Y:S02]  /*61a0*/  SYNCS.PHASECHK.TRANS64.TRYWAIT P0, [R63+URZ+0x10], R0 ;  /* 0x000010003f0075a7 */ /* 0x008724000800017f */
[----:B----4-:R-:W-:Y:S05]  /*61b0*/  @!P0 NANOSLEEP.SYNCS 0x989680 ;  /* 0x009896800000895d */ /* 0x010fea0003900000 */
[----:B------:R-:W4:Y:S02]  /*61c0*/  @!P0 SYNCS.PHASECHK.TRANS64 P0, [R63+URZ+0x10], R0 ;  /* 0x000010003f0085a7 */ /* 0x000f24000800007f */
[----:B----4-:R-:W-:Y:S05]  /*61d0*/  @!P0 BRA `(.L_x_32) ;  /* 0xfffffffc00f08947 */ /* 0x010fea000383ffff */
[----:B------:R-:W-:Y:S05]  /*61e0*/  BRA `(.L_x_132) ;  /* 0xffffffbc00c07947 */ /* 0x000fea000383ffff */
.L_x_101:
[----:B------:R-:W-:Y:S01]  /*61f0*/  BSSY B1, `(.L_x_133) ;  /* 0x0000006000017945 */ /* 0x000fe20003800000 */
[----:B------:R-:W-:-:S07]  /*6200*/  IMAD.MOV.U32 R15, RZ, RZ, -0x1 ;  /* 0xffffffffff0f7424 */ /* 0x000fce00078e00ff */
[----:B-----5:R-:W-:Y:S05]  /*6210*/  WARPSYNC.COLLECTIVE R15, `(.L_x_134) ;  /* 0x000000000f0c7348 */ /* 0x020fea0003c00000 */
[----:B------:R-:W-:Y:S02]  /*6220*/  ELECT P6, UR62, PT ;  /* 0x00000000003e782f */ /* 0x000fe400038c0000 */
[----:B------:R-:W-:Y:S01]  /*6230*/  MOV R14, UR62 ;  /* 0x0000003e000e7c02 */ /* 0x000fe20008000f00 */
[----:B-----5:R-:W-:Y:S10]  /*6240*/  ENDCOLLECTIVE ;  /* 0x000000000000791b */ /* 0x020ff40003800000 */
.L_x_134:
[----:B------:R-:W-:Y:S05]  /*6250*/  BSYNC B1 ;  /* 0x0000000000017941 */ /* 0x000fea0003800000 */
.L_x_133:
[----:B------:R-:W-:Y:S05]  /*6260*/  BRA `(.L_x_135) ;  /* 0xffffffe800a07947 */ /* 0x000fea000383ffff */
.L_x_104:
[----:B0-----:R0:W1:Y:S02]  /*6270*/  SYNCS.PHASECHK.TRANS64.TRYWAIT P1, [R10+URZ+0x70], R5 ;  /* 0x000070050a0075a7 */ /* 0x001064000802017f */
[----:B-1----:R-:W-:Y:S05]  /*6280*/  @!P1 NANOSLEEP.SYNCS 0x989680 ;  /* 0x009896800000995d */ /* 0x002fea0003900000 */
[----:B------:R-:W1:Y:S02]  /*6290*/  @!P1 SYNCS.PHASECHK.TRANS64 P1, [R10+URZ+0x70], R5 ;  /* 0x000070050a0095a7 */ /* 0x000e64000802007f */
[----:B-1----:R-:W-:Y:S05]  /*62a0*/  @!P1 BRA `(.L_x_104) ;  /* 0xfffffffc00f09947 */ /* 0x002fea000383ffff */
[----:B------:R-:W-:Y:S05]  /*62b0*/  BRA `(.L_x_136) ;  /* 0xffffffe800d47947 */ /* 0x000fea000383ffff */
.L_x_113:
[----:B------:R-:W-:Y:S01]  /*62c0*/  BSSY B0, `(.L_x_137) ;  /* 0x0000006000007945 */ /* 0x000fe20003800000 */
[----:B------:R-:W-:-:S07]  /*62d0*/  IMAD.MOV.U32 R15, RZ, RZ, -0x1 ;  /* 0xffffffffff0f7424 */ /* 0x000fce00078e00ff */
[----:B-----5:R-:W-:Y:S05]  /*62e0*/  WARPSYNC.COLLECTIVE R15, `(.L_x_138) ;  /* 0x000000000f0c7348 */ /* 0x020fea0003c00000 */
[----:B------:R-:W-:Y:S02]  /*62f0*/  ELECT P6, UR62, PT ;  /* 0x00000000003e782f */ /* 0x000fe400038c0000 */
[----:B------:R-:W-:Y:S01]  /*6300*/  MOV R14, UR62 ;  /* 0x0000003e000e7c02 */ /* 0x000fe20008000f00 */
[----:B-----5:R-:W-:Y:S10]  /*6310*/  ENDCOLLECTIVE ;  /* 0x000000000000791b */ /* 0x020ff40003800000 */
.L_x_138:
[----:B------:R-:W-:Y:S05]  /*6320*/  BSYNC B0 ;  /* 0x0000000000007941 */ /* 0x000fea0003800000 */
.L_x_137:
[----:B------:R-:W-:Y:S05]  /*6330*/  BRA `(.L_x_139) ;  /* 0xfffffff4003c7947 */ /* 0x000fea000383ffff */
.L_x_117:
[----:B0-----:R0:W1:Y:S02]  /*6340*/  SYNCS.PHASECHK.TRANS64.TRYWAIT P0, [R9+URZ], R4 ;  /* 0x00000004090075a7 */ /* 0x001064000800017f */
[----:B-1----:R-:W-:Y:S05]  /*6350*/  @!P0 NANOSLEEP.SYNCS 0x989680 ;  /* 0x009896800000895d */ /* 0x002fea0003900000 */
[----:B------:R-:W1:Y:S02]  /*6360*/  @!P0 SYNCS.PHASECHK.TRANS64 P0, [R9+URZ], R4 ;  /* 0x00000004090085a7 */ /* 0x000e64000800007f */
[----:B-1----:R-:W-:Y:S05]  /*6370*/  @!P0 BRA `(.L_x_117) ;  /* 0xfffffffc00f08947 */ /* 0x002fea000383ffff */
[----:B------:R-:W-:Y:S05]  /*6380*/  BRA `(.L_x_140) ;  /* 0xfffffff4007c7947 */ /* 0x000fea000383ffff */
.L_x_118:
[----:B0-----:R0:W1:Y:S02]  /*6390*/  SYNCS.PHASECHK.TRANS64.TRYWAIT P0, [R8+URZ], R5 ;  /* 0x00000005080075a7 */ /* 0x001064000800017f */
[----:B-1----:R-:W-:Y:S05]  /*63a0*/  @!P0 NANOSLEEP.SYNCS 0x989680 ;  /* 0x009896800000895d */ /* 0x002fea0003900000 */
[----:B------:R-:W1:Y:S02]  /*63b0*/  @!P0 SYNCS.PHASECHK.TRANS64 P0, [R8+URZ], R5 ;  /* 0x00000005080085a7 */ /* 0x000e64000800007f */
[----:B-1----:R-:W-:Y:S05]  /*63c0*/  @!P0 BRA `(.L_x_118) ;  /* 0xfffffffc00f08947 */ /* 0x002fea000383ffff */
[----:B------:R-:W-:Y:S05]  /*63d0*/  BRA `(.L_x_141) ;  /* 0xfffffff4008c7947 */ /* 0x000fea000383ffff */
.L_x_119:
[----:B0-----:R0:W1:Y:S02]  /*63e0*/  SYNCS.PHASECHK.TRANS64.TRYWAIT P0, [R9+URZ], R4 ;  /* 0x00000004090075a7 */ /* 0x001064000800017f */
[----:B-1----:R-:W-:Y:S05]  /*63f0*/  @!P0 NANOSLEEP.SYNCS 0x989680 ;  /* 0x009896800000895d */ /* 0x002fea0003900000 */
[----:B------:R-:W1:Y:S02]  /*6400*/  @!P0 SYNCS.PHASECHK.TRANS64 P0, [R9+URZ], R4 ;  /* 0x00000004090085a7 */ /* 0x000e64000800007f */
[----:B-1----:R-:W-:Y:S05]  /*6410*/  @!P0 BRA `(.L_x_119) ;  /* 0xfffffffc00f08947 */ /* 0x002fea000383ffff */
[----:B------:R-:W-:Y:S05]  /*6420*/  BRA `(.L_x_142) ;  /* 0xfffffff4009c7947 */ /* 0x000fea000383ffff */
.L_x_120:
[----:B0-----:R0:W1:Y:S02]  /*6430*/  SYNCS.PHASECHK.TRANS64.TRYWAIT P0, [R8+URZ], R5 ;  /* 0x00000005080075a7 */ /* 0x001064000800017f */
[----:B-1----:R-:W-:Y:S05]  /*6440*/  @!P0 NANOSLEEP.SYNCS 0x989680 ;  /* 0x009896800000895d */ /* 0x002fea0003900000 */
[----:B------:R-:W1:Y:S02]  /*6450*/  @!P0 SYNCS.PHASECHK.TRANS64 P0, [R8+URZ], R5 ;  /* 0x00000005080085a7 */ /* 0x000e64000800007f */
[----:B-1----:R-:W-:Y:S05]  /*6460*/  @!P0 BRA `(.L_x_120) ;  /* 0xfffffffc00f08947 */ /* 0x002fea000383ffff */
[----:B------:R-:W-:Y:S05]  /*6470*/  BRA `(.L_x_143) ;  /* 0xfffffff400ac7947 */ /* 0x000fea000383ffff */
.L_x_121:
[----:B0-----:R0:W1:Y:S02]  /*6480*/  SYNCS.PHASECHK.TRANS64.TRYWAIT P0, [R9+URZ], R4 ;  /* 0x00000004090075a7 */ /* 0x001064000800017f */
[----:B-1----:R-:W-:Y:S05]  /*6490*/  @!P0 NANOSLEEP.SYNCS 0x989680 ;  /* 0x009896800000895d */ /* 0x002fea0003900000 */
[----:B------:R-:W1:Y:S02]  /*64a0*/  @!P0 SYNCS.PHASECHK.TRANS64 P0, [R9+URZ], R4 ;  /* 0x00000004090085a7 */ /* 0x000e64000800007f */
[----:B-1----:R-:W-:Y:S05]  /*64b0*/  @!P0 BRA `(.L_x_121) ;  /* 0xfffffffc00f08947 */ /* 0x002fea000383ffff */
[----:B------:R-:W-:Y:S05]  /*64c0*/  BRA `(.L_x_144) ;  /* 0xfffffff400bc7947 */ /* 0x000fea000383ffff */
.L_x_122:
[----:B0-----:R0:W1:Y:S02]  /*64d0*/  SYNCS.PHASECHK.TRANS64.TRYWAIT P0, [R8+URZ], R5 ;  /* 0x00000005080075a7 */ /* 0x001064000800017f */
[----:B-1----:R-:W-:Y:S05]  /*64e0*/  @!P0 NANOSLEEP.SYNCS 0x989680 ;  /* 0x009896800000895d */ /* 0x002fea0003900000 */
[----:B------:R-:W1:Y:S02]  /*64f0*/  @!P0 SYNCS.PHASECHK.TRANS64 P0, [R8+URZ], R5 ;  /* 0x00000005080085a7 */ /* 0x000e64000800007f */
[----:B-1----:R-:W-:Y:S05]  /*6500*/  @!P0 BRA `(.L_x_122) ;  /* 0xfffffffc00f08947 */ /* 0x002fea000383ffff */
[----:B------:R-:W-:Y:S05]  /*6510*/  BRA `(.L_x_145) ;  /* 0xfffffff400cc7947 */ /* 0x000fea000383ffff */
.L_x_123:
[----:B0-----:R0:W1:Y:S02]  /*6520*/  SYNCS.PHASECHK.TRANS64.TRYWAIT P0, [R9+URZ], R4 ;  /* 0x00000004090075a7 */ /* 0x001064000800017f */
[----:B-1----:R-:W-:Y:S05]  /*6530*/  @!P0 NANOSLEEP.SYNCS 0x989680 ;  /* 0x009896800000895d */ /* 0x002fea0003900000 */
[----:B------:R-:W1:Y:S02]  /*6540*/  @!P0 SYNCS.PHASECHK.TRANS64 P0, [R9+URZ], R4 ;  /* 0x00000004090085a7 */ /* 0x000e64000800007f */
[----:B-1----:R-:W-:Y:S05]  /*6550*/  @!P0 BRA `(.L_x_123) ;  /* 0xfffffffc00f08947 */ /* 0x002fea000383ffff */
[----:B------:R-:W-:Y:S05]  /*6560*/  BRA `(.L_x_146) ;  /* 0xfffffff400dc7947 */ /* 0x000fea000383ffff */
.L_x_124:
[----:B0-----:R0:W1:Y:S02]  /*6570*/  SYNCS.PHASECHK.TRANS64.TRYWAIT P0, [R8+URZ], R5 ;  /* 0x00000005080075a7 */ /* 0x001064000800017f */
[----:B-1----:R-:W-:Y:S05]  /*6580*/  @!P0 NANOSLEEP.SYNCS 0x989680 ;  /* 0x009896800000895d */ /* 0x002fea0003900000 */
[----:B------:R-:W1:Y:S02]  /*6590*/  @!P0 SYNCS.PHASECHK.TRANS64 P0, [R8+URZ], R5 ;  /* 0x00000005080085a7 */ /* 0x000e64000800007f */
[----:B-1----:R-:W-:Y:S05]  /*65a0*/  @!P0 BRA `(.L_x_124) ;  /* 0xfffffffc00f08947 */ /* 0x002fea000383ffff */
[----:B------:R-:W-:Y:S05]  /*65b0*/  BRA `(.L_x_147) ;  /* 0xfffffff400ec7947 */ /* 0x000fea000383ffff */
.L_x_125:
[----:B0-----:R0:W1:Y:S02]  /*65c0*/  SYNCS.PHASECHK.TRANS64.TRYWAIT P0, [R9+URZ], R4 ;  /* 0x00000004090075a7 */ /* 0x001064000800017f */
[----:B-1----:R-:W-:Y:S05]  /*65d0*/  @!P0 NANOSLEEP.SYNCS 0x989680 ;  /* 0x009896800000895d */ /* 0x002fea0003900000 */
[----:B------:R-:W1:Y:S02]  /*65e0*/  @!P0 SYNCS.PHASECHK.TRANS64 P0, [R9+URZ], R4 ;  /* 0x00000004090085a7 */ /* 0x000e64000800007f */
[----:B-1----:R-:W-:Y:S05]  /*65f0*/  @!P0 BRA `(.L_x_125) ;  /* 0xfffffffc00f08947 */ /* 0x002fea000383ffff */
[----:B------:R-:W-:Y:S05]  /*6600*/  BRA `(.L_x_148) ;  /* 0xfffffff400fc7947 */ /* 0x000fea000383ffff */
.L_x_126:
[----:B0-----:R0:W1:Y:S02]  /*6610*/  SYNCS.PHASECHK.TRANS64.TRYWAIT P0, [R8+URZ], R5 ;  /* 0x00000005080075a7 */ /* 0x001064000800017f */
[----:B-1----:R-:W-:Y:S05]  /*6620*/  @!P0 NANOSLEEP.SYNCS 0x989680 ;  /* 0x009896800000895d */ /* 0x002fea0003900000 */
[----:B------:R-:W1:Y:S02]  /*6630*/  @!P0 SYNCS.PHASECHK.TRANS64 P0, [R8+URZ], R5 ;  /* 0x00000005080085a7 */ /* 0x000e64000800007f */
[----:B-1----:R-:W-:Y:S05]  /*6640*/  @!P0 BRA `(.L_x_126) ;  /* 0xfffffffc00f08947 */ /* 0x002fea000383ffff */
[----:B------:R-:W-:Y:S05]  /*6650*/  BRA `(.L_x_149) ;  /* 0xfffffff8000c7947 */ /* 0x000fea000383ffff */
.L_x_127:
[----:B0-----:R0:W1:Y:S02]  /*6660*/  SYNCS.PHASECHK.TRANS64.TRYWAIT P0, [R9+URZ], R4 ;  /* 0x00000004090075a7 */ /* 0x001064000800017f */
[----:B-1----:R-:W-:Y:S05]  /*6670*/  @!P0 NANOSLEEP.SYNCS 0x989680 ;  /* 0x009896800000895d */ /* 0x002fea0003900000 */
[----:B------:R-:W1:Y:S02]  /*6680*/  @!P0 SYNCS.PHASECHK.TRANS64 P0, [R9+URZ], R4 ;  /* 0x00000004090085a7 */ /* 0x000e64000800007f */
[----:B-1----:R-:W-:Y:S05]  /*6690*/  @!P0 BRA `(.L_x_127) ;  /* 0xfffffffc00f08947 */ /* 0x002fea000383ffff */
[----:B------:R-:W-:Y:S05]  /*66a0*/  BRA `(.L_x_150) ;  /* 0xfffffff8001c7947 */ /* 0x000fea000383ffff */
.L_x_128:
[----:B0-----:R0:W1:Y:S02]  /*66b0*/  SYNCS.PHASECHK.TRANS64.TRYWAIT P0, [R8+URZ], R5 ;  /* 0x00000005080075a7 */ /* 0x001064000800017f */
[----:B-1----:R-:W-:Y:S05]  /*66c0*/  @!P0 NANOSLEEP.SYNCS 0x989680 ;  /* 0x009896800000895d */ /* 0x002fea0003900000 */
[----:B------:R-:W1:Y:S02]  /*66d0*/  @!P0 SYNCS.PHASECHK.TRANS64 P0, [R8+URZ], R5 ;  /* 0x00000005080085a7 */ /* 0x000e64000800007f */
[----:B-1----:R-:W-:Y:S05]  /*66e0*/  @!P0 BRA `(.L_x_128) ;  /* 0xfffffffc00f08947 */ /* 0x002fea000383ffff */
[----:B------:R-:W-:Y:S05]  /*66f0*/  BRA `(.L_x_151) ;  /* 0xfffffff8002c7947 */ /* 0x000fea000383ffff */
.L_x_129:
[----:B-1----:R1:W2:Y:S02]  /*6700*/  SYNCS.PHASECHK.TRANS64.TRYWAIT P0, [R11+URZ], R6 ;  /* 0x000000060b0075a7 */ /* 0x0022a4000800017f */
[----:B--2---:R-:W-:Y:S05]  /*6710*/  @!P0 NANOSLEEP.SYNCS 0x989680 ;  /* 0x009896800000895d */ /* 0x004fea0003900000 */
[----:B------:R-:W2:Y:S02]  /*6720*/  @!P0 SYNCS.PHASECHK.TRANS64 P0, [R11+URZ], R6 ;  /* 0x000000060b0085a7 */ /* 0x000ea4000800007f */
[----:B--2---:R-:W-:Y:S05]  /*6730*/  @!P0 BRA `(.L_x_129) ;  /* 0xfffffffc00f08947 */ /* 0x004fea000383ffff */
[----:B------:R-:W-:Y:S05]  /*6740*/  BRA `(.L_x_152) ;  /* 0xfffffff800347947 */ /* 0x000fea000383ffff */
.L_x_153:
[----:B------:R-:W-:-:S00]  /*6750*/  BRA `(.L_x_153) ;  /* 0xfffffffc00fc7947 */ /* 0x000fc0000383ffff */
[----:B------:R-:W-:-:S00]  /*6760*/  NOP ;  /* 0x0000000000007918 */ /* 0x000fc00000000000 */
        /* <DEDUP_REMOVED lines=9> */
.L_x_154:


//--------------------- .nv.global.init           --------------------------
	.section	.nv.global.init,"aw",@progbits
.nv.global.init:
	.type		$str$22,@object
	.size		$str$22,($str$23 - $str$22)
$str$22:
        /*0000*/ 	.byte	0x6b, 0x5f, 0x74, 0x69, 0x6c, 0x65, 0x5f, 0x63, 0x6f, 0x75, 0x6e, 0x74, 0x20, 0x3e, 0x3d, 0x20
        /*0010*/ 	.byte	0x31, 0x00
	.type		$str$23,@object
	.size		$str$23,(__unnamed_1 - $str$23)
$str$23:
        /*0012*/ 	.byte	0x2f, 0x74, 0x6d, 0x70, 0x2f, 0x63, 0x75, 0x74, 0x6c, 0x61, 0x73, 0x73, 0x5f, 0x73, 0x77, 0x65
        /*0022*/ 	.byte	0x65, 0x70, 0x5f, 0x73, 0x72, 0x63, 0x2f, 0x69, 0x6e, 0x63, 0x6c, 0x75, 0x64, 0x65, 0x2f, 0x63
        /*0032*/ 	.byte	0x75, 0x74, 0x6c, 0x61, 0x73, 0x73, 0x2f, 0x67, 0x65, 0x6d, 0x6d, 0x2f, 0x63, 0x6f, 0x6c, 0x6c
        /*0042*/ 	.byte	0x65, 0x63, 0x74, 0x69, 0x76, 0x65, 0x2f, 0x73, 0x6d, 0x39, 0x30, 0x5f, 0x6d, 0x6d, 0x61, 0x5f
        /*0052*/ 	.byte	0x74, 0x6d, 0x61, 0x5f, 0x67, 0x6d, 0x6d, 0x61, 0x5f, 0x73, 0x73, 0x5f, 0x77, 0x61, 0x72, 0x70
        /*0062*/ 	.byte	0x73, 0x70, 0x65, 0x63, 0x69, 0x61, 0x6c, 0x69, 0x7a, 0x65, 0x64, 0x2e, 0x68, 0x70, 0x70, 0x00
	.type		__unnamed_1,@object
	.size		__unnamed_1,(.L_0 - __unnamed_1)
__unnamed_1:
        /*0072*/ 	.byte	0x76, 0x6f, 0x69, 0x64, 0x20, 0x63, 0x75, 0x74, 0x6c, 0x61, 0x73, 0x73, 0x3a, 0x3a, 0x67, 0x65
        /* <DEDUP_REMOVED lines=176> */
        /*0b82*/ 	.byte	0x64, 0x65, 0x6e, 0x74, 0x69, 0x74, 0x79, 0x5d, 0x00
.L_0:


//--------------------- .nv.shared._ZN7cutlass13device_kernelINS_4gemm6kernel13GemmUniversalIN4cute5tupleIJiiiiEEENS1_10collective13CollectiveMmaINS1_34MainloopSm90TmaGmmaWarpSpecializedILi14ENS5_IJNS4_1CILi1EEESB_SB_EEENS1_32KernelTmaWarpSpecializedPingpongEEENS5_IJNSA_ILi64EEESF_NSA_ILi32EEEEEENS_10tfloat32_tENS5_IJlSB_lEEESI_SJ_NS4_8TiledMMAINS4_8MMA_AtomIJNS4_4SM904GMMA29MMA_64x64x8_F32TF32TF32_SS_TNILNSN_7ScaleInE1ELSP_1EEEEEENS4_6LayoutISC_NS5_IJNSA_ILi0EEEST_ST_EEEEENS5_IJNS4_10UnderscoreESW_SW_EEEEENS4_13SM90_TMA_LOADENS4_14ComposedLayoutINS4_7SwizzleILi3ELi4ELi3EEENS4_18smem_ptr_flag_bitsILi32EEENSS_INS5_IJNSA_ILi8EEESG_EEENS5_IJSG_SB_EEEEEEEvNS4_8identityESZ_S19_vS1A_EENS_8epilogue10collective6detail29Sm90TmaWarpSpecializedAdapterINS1D_15DefaultEpilogueISI_SJ_SJ_NS1C_6thread17LinearCombinationISI_Li1EffLNS1H_9ScaleType4KindE0ELNS_15FloatRoundStyleE2ESI_EENS1_15EpilogueDefaultEEEEEvvEEEEvNT_6ParamsE --------------------------
	.section	.nv.shared._ZN7cutlass13device_kernelINS_4gemm6kernel13GemmUniversalIN4cute5tupleIJiiiiEEENS1_10collective13CollectiveMmaINS1_34MainloopSm90TmaGmmaWarpSpecializedILi14ENS5_IJNS4_1CILi1EEESB_SB_EEENS1_32KernelTmaWarpSpecializedPingpongEEENS5_IJNSA_ILi64EEESF_NSA_ILi32EEEEEENS_10tfloat32_tENS5_IJlSB_lEEESI_SJ_NS4_8TiledMMAINS4_8MMA_AtomIJNS4_4SM904GMMA29MMA_64x64x8_F32TF32TF32_SS_TNILNSN_7ScaleInE1ELSP_1EEEEEENS4_6LayoutISC_NS5_IJNSA_ILi0EEEST_ST_EEEEENS5_IJNS4_10UnderscoreESW_SW_EEEEENS4_13SM90_TMA_LOADENS4_14ComposedLayoutINS4_7SwizzleILi3ELi4ELi3EEENS4_18smem_ptr_flag_bitsILi32EEENSS_INS5_IJNSA_ILi8EEESG_EEENS5_IJSG_SB_EEEEEEEvNS4_8identityESZ_S19_vS1A_EENS_8epilogue10collective6detail29Sm90TmaWarpSpecializedAdapterINS1D_15DefaultEpilogueISI_SJ_SJ_NS1C_6thread17LinearCombinationISI_Li1EffLNS1H_9ScaleType4KindE0ELNS_15FloatRoundStyleE2ESI_EENS1_15EpilogueDefaultEEEEEvvEEEEvNT_6ParamsE,"aw",@nobits
	.sectionflags	@""
	.align	16
	.zero		1024


//--------------------- .nv.shared.reserved.0     --------------------------
	.section	.nv.shared.reserved.0,"aw",@nobits
	.weak		__nv_reservedSMEM_offset_0_alias
	.size		__nv_reservedSMEM_offset_0_alias, 0, 0
	.other		__nv_reservedSMEM_offset_0_alias,@"STO_CUDA_RESERVED_SHARED STV_DEFAULT"
__nv_reservedSMEM_offset_0_alias:
	.zero		0


//--------------------- .nv.global                --------------------------
	.section	.nv.global,"aw",@nobits
.nv.global:
	.type		_ZN40_INTERNAL_5dccb1dc_4_k_cu_154a2e0c_324874cute1_E,@object
	.size		_ZN40_INTERNAL_5dccb1dc_4_k_cu_154a2e0c_324874cute1_E,(_ZN40_INTERNAL_5dccb1dc_4_k_cu_154a2e0c_324874cuda3std3__45__cpo6cbeginE - _ZN40_INTERNAL_5dccb1dc_4_k_cu_154a2e0c_324874cute1_E)
_ZN40_INTERNAL_5dccb1dc_4_k_cu_154a2e0c_324874cute1_E:
	.zero		1
	.type		_ZN40_INTERNAL_5dccb1dc_4_k_cu_154a2e0c_324874cuda3std3__45__cpo6cbeginE,@object
	.size		_ZN40_INTERNAL_5dccb1dc_4_k_cu_154a2e0c_324874cuda3std3__45__cpo6cbeginE,(_ZN40_INTERNAL_5dccb1dc_4_k_cu_154a2e0c_324874cuda3std3__48in_placeE - _ZN40_INTERNAL_5dccb1dc_4_k_cu_154a2e0c_324874cuda3std3__45__cpo6cbeginE)
_ZN40_INTERNAL_5dccb1dc_4_k_cu_154a2e0c_324874cuda3std3__45__cpo6cbeginE:
	.zero		1
	.type		_ZN40_INTERNAL_5dccb1dc_4_k_cu_154a2e0c_324874cuda3std3__48in_placeE,@object
	.size		_ZN40_INTERNAL_5dccb1dc_4_k_cu_154a2e0c_324874cuda3std3__48in_placeE,(_ZN40_INTERNAL_5dccb1dc_4_k_cu_154a2e0c_324874cuda3std6ranges3__45__cpo9iter_moveE - _ZN40_INTERNAL_5dccb1dc_4_k_cu_154a2e0c_324874cuda3std3__48in_placeE)
_ZN40_INTERNAL_5dccb1dc_4_k_cu_154a2e0c_324874cuda3std3__48in_placeE:
	.zero		1
	.type		_ZN40_INTERNAL_5dccb1dc_4_k_cu_154a2e0c_324874cuda3std6ranges3__45__cpo9iter_moveE,@object
	.size		_ZN40_INTERNAL_5dccb1dc_4_k_cu_154a2e0c_324874cuda3std6ranges3__45__cpo9iter_moveE,(_ZN40_INTERNAL_5dccb1dc_4_k_cu_154a2e0c_324874cuda3std3__45__cpo5beginE - _ZN40_INTERNAL_5dccb1dc_4_k_cu_154a2e0c_324874cuda3std6ranges3__45__cpo9iter_moveE)
_ZN40_INTERNAL_5dccb1dc_4_k_cu_154a2e0c_324874cuda3std6ranges3__45__cpo9iter_moveE:
	.zero		1
	.type		_ZN40_INTERNAL_5dccb1dc_4_k_cu_154a2e0c_324874cuda3std3__45__cpo5beginE,@object
	.size		_ZN40_INTERNAL_5dccb1dc_4_k_cu_154a2e0c_324874cuda3std3__45__cpo5beginE,(_ZN40_INTERNAL_5dccb1dc_4_k_cu_154a2e0c_324874cuda3std3__442_GLOBAL__N__5dccb1dc_4_k_cu_154a2e0c_324876ignoreE - _ZN40_INTERNAL_5dccb1dc_4_k_cu_154a2e0c_324874cuda3std3__45__cpo5beginE)
_ZN40_INTERNAL_5dccb1dc_4_k_cu_154a2e0c_324874cuda3std3__45__cpo5beginE:
	.zero		1
	.type		_ZN40_INTERNAL_5dccb1dc_4_k_cu_154a2e0c_324874cuda3std3__442_GLOBAL__N__5dccb1dc_4_k_cu_154a2e0c_324876ignoreE,@object
	.size		_ZN40_INTERNAL_5dccb1dc_4_k_cu_154a2e0c_324874cuda3std3__442_GLOBAL__N__5dccb1dc_4_k_cu_154a2e0c_324876ignoreE,(_ZN40_INTERNAL_5dccb1dc_4_k_cu_154a2e0c_324874cute7productE - _ZN40_INTERNAL_5dccb1dc_4_k_cu_154a2e0c_324874cuda3std3__442_GLOBAL__N__5dccb1dc_4_k_cu_154a2e0c_324876ignoreE)
_ZN40_INTERNAL_5dccb1dc_4_k_cu_154a2e0c_324874cuda3std3__442_GLOBAL__N__5dccb1dc_4_k_cu_154a2e0c_324876ignoreE:
	.zero		1
	.type		_ZN40_INTERNAL_5dccb1dc_4_k_cu_154a2e0c_324874cute7productE,@object
	.size		_ZN40_INTERNAL_5dccb1dc_4_k_cu_154a2e0c_324874cute7productE,(_ZN40_INTERNAL_5dccb1dc_4_k_cu_154a2e0c_324874cuda3std3__45__cpo3endE - _ZN40_INTERNAL_5dccb1dc_4_k_cu_154a2e0c_324874cute7productE)
_ZN40_INTERNAL_5dccb1dc_4_k_cu_154a2e0c_324874cute7productE:
	.zero		1
	.type		_ZN40_INTERNAL_5dccb1dc_4_k_cu_154a2e0c_324874cuda3std3__45__cpo3endE,@object
	.size		_ZN40_INTERNAL_5dccb1dc_4_k_cu_154a2e0c_324874cuda3std3__45__cpo3endE,(_ZN40_INTERNAL_5dccb1dc_4_k_cu_154a2e0c_324874cuda3std3__419piecewise_constructE - _ZN40_INTERNAL_5dccb1dc_4_k_cu_154a2e0c_324874cuda3std3__45__cpo3endE)
_ZN40_INTERNAL_5dccb1dc_4_k_cu_154a2e0c_324874cuda3std3__45__cpo3endE:
	.zero		1
	.type		_ZN40_INTERNAL_5dccb1dc_4_k_cu_154a2e0c_324874cuda3std3__419piecewise_constructE,@object
	.size		_ZN40_INTERNAL_5dccb1dc_4_k_cu_154a2e0c_324874cuda3std3__419piecewise_constructE,(_ZN40_INTERNAL_5dccb1dc_4_k_cu_154a2e0c_324874cuda3std3__45__cpo4cendE - _ZN40_INTERNAL_5dccb1dc_4_k_cu_154a2e0c_324874cuda3std3__419piecewise_constructE)
_ZN40_INTERNAL_5dccb1dc_4_k_cu_154a2e0c_324874cuda3std3__419piecewise_constructE:
	.zero		1
	.type		_ZN40_INTERNAL_5dccb1dc_4_k_cu_154a2e0c_324874cuda3std3__45__cpo4cendE,@object
	.size		_ZN40_INTERNAL_5dccb1dc_4_k_cu_154a2e0c_324874cuda3std3__45__cpo4cendE,(_ZN40_INTERNAL_5dccb1dc_4_k_cu_154a2e0c_324874cuda3std6ranges3__45__cpo4swapE - _ZN40_INTERNAL_5dccb1dc_4_k_cu_154a2e0c_324874cuda3std3__45__cpo4cendE)
_ZN40_INTERNAL_5dccb1dc_4_k_cu_154a2e0c_324874cuda3std3__45__cpo4cendE:
	.zero		1
	.type		_ZN40_INTERNAL_5dccb1dc_4_k_cu_154a2e0c_324874cuda3std6ranges3__45__cpo4swapE,@object
	.size		_ZN40_INTERNAL_5dccb1dc_4_k_cu_154a2e0c_324874cuda3std6ranges3__45__cpo4swapE,(.L_8 - _ZN40_INTERNAL_5dccb1dc_4_k_cu_154a2e0c_324874cuda3std6ranges3__45__cpo4swapE)
_ZN40_INTERNAL_5dccb1dc_4_k_cu_154a2e0c_324874cuda3std6ranges3__45__cpo4swapE:
	.zero		1
.L_8:


//--------------------- .nv.constant0._ZN7cutlass13device_kernelINS_4gemm6kernel13GemmUniversalIN4cute5tupleIJiiiiEEENS1_10collective13CollectiveMmaINS1_34MainloopSm90TmaGmmaWarpSpecializedILi14ENS5_IJNS4_1CILi1EEESB_SB_EEENS1_32KernelTmaWarpSpecializedPingpongEEENS5_IJNSA_ILi64EEESF_NSA_ILi32EEEEEENS_10tfloat32_tENS5_IJlSB_lEEESI_SJ_NS4_8TiledMMAINS4_8MMA_AtomIJNS4_4SM904GMMA29MMA_64x64x8_F32TF32TF32_SS_TNILNSN_7ScaleInE1ELSP_1EEEEEENS4_6LayoutISC_NS5_IJNSA_ILi0EEEST_ST_EEEEENS5_IJNS4_10UnderscoreESW_SW_EEEEENS4_13SM90_TMA_LOADENS4_14ComposedLayoutINS4_7SwizzleILi3ELi4ELi3EEENS4_18smem_ptr_flag_bitsILi32EEENSS_INS5_IJNSA_ILi8EEESG_EEENS5_IJSG_SB_EEEEEEEvNS4_8identityESZ_S19_vS1A_EENS_8epilogue10collective6detail29Sm90TmaWarpSpecializedAdapterINS1D_15DefaultEpilogueISI_SJ_SJ_NS1C_6thread17LinearCombinationISI_Li1EffLNS1H_9ScaleType4KindE0ELNS_15FloatRoundStyleE2ESI_EENS1_15EpilogueDefaultEEEEEvvEEEEvNT_6ParamsE --------------------------
	.section	.nv.constant0._ZN7cutlass13device_kernelINS_4gemm6kernel13GemmUniversalIN4cute5tupleIJiiiiEEENS1_10collective13CollectiveMmaINS1_34MainloopSm90TmaGmmaWarpSpecializedILi14ENS5_IJNS4_1CILi1EEESB_SB_EEENS1_32KernelTmaWarpSpecializedPingpongEEENS5_IJNSA_ILi64EEESF_NSA_ILi32EEEEEENS_10tfloat32_tENS5_IJlSB_lEEESI_SJ_NS4_8TiledMMAINS4_8MMA_AtomIJNS4_4SM904GMMA29MMA_64x64x8_F32TF32TF32_SS_TNILNSN_7ScaleInE1ELSP_1EEEEEENS4_6LayoutISC_NS5_IJNSA_ILi0EEEST_ST_EEEEENS5_IJNS4_10UnderscoreESW_SW_EEEEENS4_13SM90_TMA_LOADENS4_14ComposedLayoutINS4_7SwizzleILi3ELi4ELi3EEENS4_18smem_ptr_flag_bitsILi32EEENSS_INS5_IJNSA_ILi8EEESG_EEENS5_IJSG_SB_EEEEEEEvNS4_8identityESZ_S19_vS1A_EENS_8epilogue10collective6detail29Sm90TmaWarpSpecializedAdapterINS1D_15DefaultEpilogueISI_SJ_SJ_NS1C_6thread17LinearCombinationISI_Li1EffLNS1H_9ScaleType4KindE0ELNS_15FloatRoundStyleE2ESI_EENS1_15EpilogueDefaultEEEEEvvEEEEvNT_6ParamsE,"a",@progbits
	.sectionflags	@""
	.align	4
.nv.constant0._ZN7cutlass13device_kernelINS_4gemm6kernel13GemmUniversalIN4cute5tupleIJiiiiEEENS1_10collective13CollectiveMmaINS1_34MainloopSm90TmaGmmaWarpSpecializedILi14ENS5_IJNS4_1CILi1EEESB_SB_EEENS1_32KernelTmaWarpSpecializedPingpongEEENS5_IJNSA_ILi64EEESF_NSA_ILi32EEEEEENS_10tfloat32_tENS5_IJlSB_lEEESI_SJ_NS4_8TiledMMAINS4_8MMA_AtomIJNS4_4SM904GMMA29MMA_64x64x8_F32TF32TF32_SS_TNILNSN_7ScaleInE1ELSP_1EEEEEENS4_6LayoutISC_NS5_IJNSA_ILi0EEEST_ST_EEEEENS5_IJNS4_10UnderscoreESW_SW_EEEEENS4_13SM90_TMA_LOADENS4_14ComposedLayoutINS4_7SwizzleILi3ELi4ELi3EEENS4_18smem_ptr_flag_bitsILi32EEENSS_INS5_IJNSA_ILi8EEESG_EEENS5_IJSG_SB_EEEEEEEvNS4_8identityESZ_S19_vS1A_EENS_8epilogue10collective6detail29Sm90TmaWarpSpecializedAdapterINS1D_15DefaultEpilogueISI_SJ_SJ_NS1C_6thread17LinearCombinationISI_Li1EffLNS1H_9ScaleType4KindE0ELNS_15FloatRoundStyleE2ESI_EENS1_15EpilogueDefaultEEEEEvvEEEEvNT_6ParamsE:
	.zero		1664


//--------------------- SYMBOLS --------------------------

	.type		.nv.reservedSmem.offset0,@object
	.size		.nv.reservedSmem.offset0,0x4
	.type		__assertfail,@function
